//
// Generated by NVIDIA NVVM Compiler
//
// Compiler Build ID: CL-36424714
// Cuda compilation tools, release 13.0, V13.0.88
// Based on NVVM 20.0.0
//

.version 9.0
.target sm_100
.address_size 64

	// .globl	_Z7gpu_SORPdS_l

.visible .entry _Z7gpu_SORPdS_l(
	.param .u64 .ptr .align 1 _Z7gpu_SORPdS_l_param_0,
	.param .u64 .ptr .align 1 _Z7gpu_SORPdS_l_param_1,
	.param .u64 _Z7gpu_SORPdS_l_param_2
)
{
	.local .align 16 .b8 	__local_depot0[2048];
	.reg .b64 	%SP;
	.reg .b64 	%SPL;
	.reg .pred 	%p<8>;
	.reg .b32 	%r<14>;
	.reg .b64 	%rd<105>;
	.reg .b64 	%fd<171>;

	mov.u64 	%SPL, __local_depot0;
	ld.param.u64 	%rd22, [_Z7gpu_SORPdS_l_param_2];
	add.u64 	%rd1, %SPL, 0;
	mov.u32 	%r2, %ctaid.y;
	mov.u32 	%r3, %ntid.y;
	mov.u32 	%r4, %tid.y;
	mad.lo.s32 	%r5, %r2, %r3, %r4;
	cvt.u64.u32 	%rd2, %r5;
	mov.u32 	%r6, %ctaid.x;
	mov.u32 	%r7, %ntid.x;
	mov.u32 	%r8, %tid.x;
	mad.lo.s32 	%r9, %r6, %r7, %r8;
	cvt.u64.u32 	%rd3, %r9;
	max.s64 	%rd24, %rd2, %rd3;
	setp.ge.s64 	%p2, %rd24, %rd22;
	@%p2 bra 	$L__BB0_49;
	cvt.u32.u64 	%r1, %rd3;
	shl.b64 	%rd4, %rd2, 4;
	shl.b64 	%rd5, %rd3, 4;
	mad.lo.s64 	%rd26, %rd22, %rd2, %rd3;
	shl.b64 	%rd6, %rd26, 7;
	add.s64 	%rd27, %rd4, -1;
	mul.lo.s64 	%rd28, %rd22, %rd27;
	shl.b64 	%rd29, %rd28, 3;
	shl.b64 	%rd30, %rd3, 7;
	add.s64 	%rd31, %rd29, %rd30;
	add.s64 	%rd7, %rd31, 56;
	mov.b64 	%rd100, 0;
	cvt.u32.u64 	%r10, %rd4;
$L__BB0_2:
	ld.param.u64 	%rd98, [_Z7gpu_SORPdS_l_param_0];
	cvta.to.global.u64 	%rd101, %rd98;
	add.s64 	%rd102, %rd1, 64;
	mov.b64 	%rd103, -1;
$L__BB0_3:
	setp.eq.s32 	%p3, %r1, 0;
	add.s64 	%rd33, %rd4, %rd103;
	add.s64 	%rd14, %rd101, %rd6;
	ld.global.f64 	%fd1, [%rd14];
	st.local.f64 	[%rd102+-64], %fd1;
	setp.lt.u64 	%p4, %rd33, 14;
	and.pred  	%p1, %p4, %p3;
	@%p1 bra 	$L__BB0_5;
	ld.global.f64 	%fd158, [%rd14+8];
	st.local.f64 	[%rd102+-56], %fd158;
	bra.uni 	$L__BB0_6;
$L__BB0_5:
	ld.global.f64 	%fd158, [%rd14+8];
	add.f64 	%fd41, %fd158, %fd1;
	add.s64 	%rd34, %rd101, %rd7;
	ld.global.f64 	%fd42, [%rd34+-48];
	add.f64 	%fd43, %fd41, %fd42;
	add.f64 	%fd44, %fd43, %fd158;
	shl.b64 	%rd35, %rd22, 3;
	add.s64 	%rd36, %rd6, %rd35;
	add.s64 	%rd37, %rd36, %rd101;
	ld.global.f64 	%fd45, [%rd37+8];
	add.f64 	%fd46, %fd44, %fd45;
	mul.f64 	%fd47, %fd46, 0d3FC999999999999A;
	st.local.f64 	[%rd102+-56], %fd47;
$L__BB0_6:
	@%p1 bra 	$L__BB0_8;
	ld.global.f64 	%fd159, [%rd14+16];
	st.local.f64 	[%rd102+-48], %fd159;
	bra.uni 	$L__BB0_9;
$L__BB0_8:
	ld.global.f64 	%fd159, [%rd14+16];
	add.f64 	%fd48, %fd159, %fd158;
	add.s64 	%rd38, %rd101, %rd7;
	ld.global.f64 	%fd49, [%rd38+-40];
	add.f64 	%fd50, %fd48, %fd49;
	add.f64 	%fd51, %fd50, %fd159;
	shl.b64 	%rd39, %rd22, 3;
	add.s64 	%rd40, %rd6, %rd39;
	add.s64 	%rd41, %rd40, %rd101;
	ld.global.f64 	%fd52, [%rd41+16];
	add.f64 	%fd53, %fd51, %fd52;
	mul.f64 	%fd54, %fd53, 0d3FC999999999999A;
	st.local.f64 	[%rd102+-48], %fd54;
$L__BB0_9:
	@%p1 bra 	$L__BB0_11;
	ld.global.f64 	%fd160, [%rd14+24];
	st.local.f64 	[%rd102+-40], %fd160;
	bra.uni 	$L__BB0_12;
$L__BB0_11:
	ld.global.f64 	%fd160, [%rd14+24];
	add.f64 	%fd55, %fd160, %fd159;
	add.s64 	%rd42, %rd101, %rd7;
	ld.global.f64 	%fd56, [%rd42+-32];
	add.f64 	%fd57, %fd55, %fd56;
	add.f64 	%fd58, %fd57, %fd160;
	shl.b64 	%rd43, %rd22, 3;
	add.s64 	%rd44, %rd6, %rd43;
	add.s64 	%rd45, %rd44, %rd101;
	ld.global.f64 	%fd59, [%rd45+24];
	add.f64 	%fd60, %fd58, %fd59;
	mul.f64 	%fd61, %fd60, 0d3FC999999999999A;
	st.local.f64 	[%rd102+-40], %fd61;
$L__BB0_12:
	@%p1 bra 	$L__BB0_14;
	ld.global.f64 	%fd161, [%rd14+32];
	st.local.f64 	[%rd102+-32], %fd161;
	bra.uni 	$L__BB0_15;
$L__BB0_14:
	ld.global.f64 	%fd161, [%rd14+32];
	add.f64 	%fd62, %fd161, %fd160;
	add.s64 	%rd46, %rd101, %rd7;
	ld.global.f64 	%fd63, [%rd46+-24];
	add.f64 	%fd64, %fd62, %fd63;
	add.f64 	%fd65, %fd64, %fd161;
	shl.b64 	%rd47, %rd22, 3;
	add.s64 	%rd48, %rd6, %rd47;
	add.s64 	%rd49, %rd48, %rd101;
	ld.global.f64 	%fd66, [%rd49+32];
	add.f64 	%fd67, %fd65, %fd66;
	mul.f64 	%fd68, %fd67, 0d3FC999999999999A;
	st.local.f64 	[%rd102+-32], %fd68;
$L__BB0_15:
	@%p1 bra 	$L__BB0_17;
	ld.global.f64 	%fd162, [%rd14+40];
	st.local.f64 	[%rd102+-24], %fd162;
	bra.uni 	$L__BB0_18;
$L__BB0_17:
	ld.global.f64 	%fd162, [%rd14+40];
	add.f64 	%fd69, %fd162, %fd161;
	add.s64 	%rd50, %rd101, %rd7;
	ld.global.f64 	%fd70, [%rd50+-16];
	add.f64 	%fd71, %fd69, %fd70;
	add.f64 	%fd72, %fd71, %fd162;
	shl.b64 	%rd51, %rd22, 3;
	add.s64 	%rd52, %rd6, %rd51;
	add.s64 	%rd53, %rd52, %rd101;
	ld.global.f64 	%fd73, [%rd53+40];
	add.f64 	%fd74, %fd72, %fd73;
	mul.f64 	%fd75, %fd74, 0d3FC999999999999A;
	st.local.f64 	[%rd102+-24], %fd75;
$L__BB0_18:
	@%p1 bra 	$L__BB0_20;
	ld.global.f64 	%fd163, [%rd14+48];
	st.local.f64 	[%rd102+-16], %fd163;
	bra.uni 	$L__BB0_21;
$L__BB0_20:
	ld.global.f64 	%fd163, [%rd14+48];
	add.f64 	%fd76, %fd163, %fd162;
	add.s64 	%rd54, %rd101, %rd7;
	ld.global.f64 	%fd77, [%rd54+-8];
	add.f64 	%fd78, %fd76, %fd77;
	add.f64 	%fd79, %fd78, %fd163;
	shl.b64 	%rd55, %rd22, 3;
	add.s64 	%rd56, %rd6, %rd55;
	add.s64 	%rd57, %rd56, %rd101;
	ld.global.f64 	%fd80, [%rd57+48];
	add.f64 	%fd81, %fd79, %fd80;
	mul.f64 	%fd82, %fd81, 0d3FC999999999999A;
	st.local.f64 	[%rd102+-16], %fd82;
$L__BB0_21:
	@%p1 bra 	$L__BB0_23;
	ld.global.f64 	%fd164, [%rd14+56];
	st.local.f64 	[%rd102+-8], %fd164;
	bra.uni 	$L__BB0_24;
$L__BB0_23:
	ld.global.f64 	%fd164, [%rd14+56];
	add.f64 	%fd83, %fd164, %fd163;
	add.s64 	%rd58, %rd101, %rd7;
	ld.global.f64 	%fd84, [%rd58];
	add.f64 	%fd85, %fd83, %fd84;
	add.f64 	%fd86, %fd85, %fd164;
	shl.b64 	%rd59, %rd22, 3;
	add.s64 	%rd60, %rd6, %rd59;
	add.s64 	%rd61, %rd60, %rd101;
	ld.global.f64 	%fd87, [%rd61+56];
	add.f64 	%fd88, %fd86, %fd87;
	mul.f64 	%fd89, %fd88, 0d3FC999999999999A;
	st.local.f64 	[%rd102+-8], %fd89;
$L__BB0_24:
	@%p1 bra 	$L__BB0_26;
	ld.global.f64 	%fd165, [%rd14+64];
	st.local.f64 	[%rd102], %fd165;
	bra.uni 	$L__BB0_27;
$L__BB0_26:
	ld.global.f64 	%fd165, [%rd14+64];
	add.f64 	%fd90, %fd165, %fd164;
	add.s64 	%rd62, %rd101, %rd7;
	ld.global.f64 	%fd91, [%rd62+8];
	add.f64 	%fd92, %fd90, %fd91;
	add.f64 	%fd93, %fd92, %fd165;
	shl.b64 	%rd63, %rd22, 3;
	add.s64 	%rd64, %rd6, %rd63;
	add.s64 	%rd65, %rd64, %rd101;
	ld.global.f64 	%fd94, [%rd65+64];
	add.f64 	%fd95, %fd93, %fd94;
	mul.f64 	%fd96, %fd95, 0d3FC999999999999A;
	st.local.f64 	[%rd102], %fd96;
$L__BB0_27:
	@%p1 bra 	$L__BB0_29;
	ld.global.f64 	%fd166, [%rd14+72];
	st.local.f64 	[%rd102+8], %fd166;
	bra.uni 	$L__BB0_30;
$L__BB0_29:
	ld.global.f64 	%fd166, [%rd14+72];
	add.f64 	%fd97, %fd166, %fd165;
	add.s64 	%rd66, %rd101, %rd7;
	ld.global.f64 	%fd98, [%rd66+16];
	add.f64 	%fd99, %fd97, %fd98;
	add.f64 	%fd100, %fd99, %fd166;
	shl.b64 	%rd67, %rd22, 3;
	add.s64 	%rd68, %rd6, %rd67;
	add.s64 	%rd69, %rd68, %rd101;
	ld.global.f64 	%fd101, [%rd69+72];
	add.f64 	%fd102, %fd100, %fd101;
	mul.f64 	%fd103, %fd102, 0d3FC999999999999A;
	st.local.f64 	[%rd102+8], %fd103;
$L__BB0_30:
	@%p1 bra 	$L__BB0_32;
	ld.global.f64 	%fd167, [%rd14+80];
	st.local.f64 	[%rd102+16], %fd167;
	bra.uni 	$L__BB0_33;
$L__BB0_32:
	ld.global.f64 	%fd167, [%rd14+80];
	add.f64 	%fd104, %fd167, %fd166;
	add.s64 	%rd70, %rd101, %rd7;
	ld.global.f64 	%fd105, [%rd70+24];
	add.f64 	%fd106, %fd104, %fd105;
	add.f64 	%fd107, %fd106, %fd167;
	shl.b64 	%rd71, %rd22, 3;
	add.s64 	%rd72, %rd6, %rd71;
	add.s64 	%rd73, %rd72, %rd101;
	ld.global.f64 	%fd108, [%rd73+80];
	add.f64 	%fd109, %fd107, %fd108;
	mul.f64 	%fd110, %fd109, 0d3FC999999999999A;
	st.local.f64 	[%rd102+16], %fd110;
$L__BB0_33:
	@%p1 bra 	$L__BB0_35;
	ld.global.f64 	%fd168, [%rd14+88];
	st.local.f64 	[%rd102+24], %fd168;
	bra.uni 	$L__BB0_36;
$L__BB0_35:
	ld.global.f64 	%fd168, [%rd14+88];
	add.f64 	%fd111, %fd168, %fd167;
	add.s64 	%rd74, %rd101, %rd7;
	ld.global.f64 	%fd112, [%rd74+32];
	add.f64 	%fd113, %fd111, %fd112;
	add.f64 	%fd114, %fd113, %fd168;
	shl.b64 	%rd75, %rd22, 3;
	add.s64 	%rd76, %rd6, %rd75;
	add.s64 	%rd77, %rd76, %rd101;
	ld.global.f64 	%fd115, [%rd77+88];
	add.f64 	%fd116, %fd114, %fd115;
	mul.f64 	%fd117, %fd116, 0d3FC999999999999A;
	st.local.f64 	[%rd102+24], %fd117;
$L__BB0_36:
	@%p1 bra 	$L__BB0_38;
	ld.global.f64 	%fd169, [%rd14+96];
	st.local.f64 	[%rd102+32], %fd169;
	bra.uni 	$L__BB0_39;
$L__BB0_38:
	ld.global.f64 	%fd169, [%rd14+96];
	add.f64 	%fd118, %fd169, %fd168;
	add.s64 	%rd78, %rd101, %rd7;
	ld.global.f64 	%fd119, [%rd78+40];
	add.f64 	%fd120, %fd118, %fd119;
	add.f64 	%fd121, %fd120, %fd169;
	shl.b64 	%rd79, %rd22, 3;
	add.s64 	%rd80, %rd6, %rd79;
	add.s64 	%rd81, %rd80, %rd101;
	ld.global.f64 	%fd122, [%rd81+96];
	add.f64 	%fd123, %fd121, %fd122;
	mul.f64 	%fd124, %fd123, 0d3FC999999999999A;
	st.local.f64 	[%rd102+32], %fd124;
$L__BB0_39:
	@%p1 bra 	$L__BB0_41;
	ld.global.f64 	%fd170, [%rd14+104];
	st.local.f64 	[%rd102+40], %fd170;
	bra.uni 	$L__BB0_42;
$L__BB0_41:
	ld.global.f64 	%fd170, [%rd14+104];
	add.f64 	%fd125, %fd170, %fd169;
	add.s64 	%rd82, %rd101, %rd7;
	ld.global.f64 	%fd126, [%rd82+48];
	add.f64 	%fd127, %fd125, %fd126;
	add.f64 	%fd128, %fd127, %fd170;
	shl.b64 	%rd83, %rd22, 3;
	add.s64 	%rd84, %rd6, %rd83;
	add.s64 	%rd85, %rd84, %rd101;
	ld.global.f64 	%fd129, [%rd85+104];
	add.f64 	%fd130, %fd128, %fd129;
	mul.f64 	%fd131, %fd130, 0d3FC999999999999A;
	st.local.f64 	[%rd102+40], %fd131;
$L__BB0_42:
	@%p1 bra 	$L__BB0_44;
	ld.global.f64 	%fd132, [%rd14+112];
	st.local.f64 	[%rd102+48], %fd132;
	bra.uni 	$L__BB0_45;
$L__BB0_44:
	ld.global.f64 	%fd133, [%rd14+112];
	add.f64 	%fd134, %fd133, %fd170;
	add.s64 	%rd86, %rd101, %rd7;
	ld.global.f64 	%fd135, [%rd86+56];
	add.f64 	%fd136, %fd134, %fd135;
	add.f64 	%fd137, %fd136, %fd133;
	shl.b64 	%rd87, %rd22, 3;
	add.s64 	%rd88, %rd6, %rd87;
	add.s64 	%rd89, %rd88, %rd101;
	ld.global.f64 	%fd138, [%rd89+112];
	add.f64 	%fd139, %fd137, %fd138;
	mul.f64 	%fd140, %fd139, 0d3FC999999999999A;
	st.local.f64 	[%rd102+48], %fd140;
$L__BB0_45:
	ld.global.f64 	%fd141, [%rd14+120];
	st.local.f64 	[%rd102+56], %fd141;
	add.s64 	%rd103, %rd103, 1;
	add.s64 	%rd102, %rd102, 128;
	shl.b64 	%rd90, %rd22, 3;
	add.s64 	%rd101, %rd101, %rd90;
	setp.ne.s64 	%p5, %rd103, 15;
	@%p5 bra 	$L__BB0_3;
	bar.sync 	0;
	mov.u64 	%rd104, %rd4;
$L__BB0_47:
	ld.param.u64 	%rd99, [_Z7gpu_SORPdS_l_param_0];
	cvt.u32.u64 	%r11, %rd104;
	sub.s32 	%r12, %r11, %r10;
	shl.b32 	%r13, %r12, 4;
	mul.wide.s32 	%rd91, %r13, 8;
	add.s64 	%rd92, %rd1, %rd91;
	ld.local.v2.f64 	{%fd142, %fd143}, [%rd92];
	mad.lo.s64 	%rd93, %rd104, %rd22, %rd5;
	cvta.to.global.u64 	%rd94, %rd99;
	shl.b64 	%rd95, %rd93, 3;
	add.s64 	%rd96, %rd94, %rd95;
	st.global.f64 	[%rd96], %fd142;
	st.global.f64 	[%rd96+8], %fd143;
	ld.local.v2.f64 	{%fd144, %fd145}, [%rd92+16];
	st.global.f64 	[%rd96+16], %fd144;
	st.global.f64 	[%rd96+24], %fd145;
	ld.local.v2.f64 	{%fd146, %fd147}, [%rd92+32];
	st.global.f64 	[%rd96+32], %fd146;
	st.global.f64 	[%rd96+40], %fd147;
	ld.local.v2.f64 	{%fd148, %fd149}, [%rd92+48];
	st.global.f64 	[%rd96+48], %fd148;
	st.global.f64 	[%rd96+56], %fd149;
	ld.local.v2.f64 	{%fd150, %fd151}, [%rd92+64];
	st.global.f64 	[%rd96+64], %fd150;
	st.global.f64 	[%rd96+72], %fd151;
	ld.local.v2.f64 	{%fd152, %fd153}, [%rd92+80];
	st.global.f64 	[%rd96+80], %fd152;
	st.global.f64 	[%rd96+88], %fd153;
	ld.local.v2.f64 	{%fd154, %fd155}, [%rd92+96];
	st.global.f64 	[%rd96+96], %fd154;
	st.global.f64 	[%rd96+104], %fd155;
	ld.local.v2.f64 	{%fd156, %fd157}, [%rd92+112];
	st.global.f64 	[%rd96+112], %fd156;
	st.global.f64 	[%rd96+120], %fd157;
	add.s64 	%rd104, %rd104, 1;
	add.s64 	%rd97, %rd4, 16;
	setp.ne.s64 	%p6, %rd104, %rd97;
	@%p6 bra 	$L__BB0_47;
	bar.sync 	0;
	add.s64 	%rd100, %rd100, 1;
	setp.ne.s64 	%p7, %rd100, 2000;
	@%p7 bra 	$L__BB0_2;
$L__BB0_49:
	ret;

}


// ===== COMPILED SASS (sm_100) =====

	.target	sm_100

	.elftype	@"ET_EXEC"


//--------------------- .note.nv.tkinfo           --------------------------
	.section	.note.nv.tkinfo,"",@"SHT_NOTE"
	.sectionflags	@"SHF_NOTE_NV_TKINFO"
	.tkinfo
        /*0018*/ 	.word	0x00000002
        /*0030*/ 	.string	""
        /*0030*/ 	.string	"ptxas"
        /*0030*/ 	.string	"Cuda compilation tools, release 13.0, V13.0.88"
        /*0030*/ 	.string	"Build cuda_13.0.r13.0/compiler.36424714_0"
        /*0030*/ 	.string	"-arch sm_100 -m 64 "



//--------------------- .note.nv.cuinfo           --------------------------
	.section	.note.nv.cuinfo,"",@"SHT_NOTE"
	.sectionflags	@"SHF_NOTE_NV_CUINFO"
        /*0018*/ 	.short	0x0002
        /*001a*/ 	.short	0x0064
        /*001c*/ 	.short	0x0082
	.zero		2


//--------------------- .nv.info                  --------------------------
	.section	.nv.info,"",@"SHT_CUDA_INFO"
	.align	4


	//----- nvinfo : EIATTR_REGCOUNT
	.align		4
        /*0000*/ 	.byte	0x04, 0x2f
        /*0002*/ 	.short	(.L_1 - .L_0)
	.align		4
.L_0:
        /*0004*/ 	.word	index@(_Z7gpu_SORPdS_l)
        /*0008*/ 	.word	0x00000026


	//----- nvinfo : EIATTR_FRAME_SIZE
	.align		4
.L_1:
        /*000c*/ 	.byte	0x04, 0x11
        /*000e*/ 	.short	(.L_3 - .L_2)
	.align		4
.L_2:
        /*0010*/ 	.word	index@(_Z7gpu_SORPdS_l)
        /*0014*/ 	.word	0x00000800


	//----- nvinfo : EIATTR_MIN_STACK_SIZE
	.align		4
.L_3:
        /*0018*/ 	.byte	0x04, 0x12
        /*001a*/ 	.short	(.L_5 - .L_4)
	.align		4
.L_4:
        /*001c*/ 	.word	index@(_Z7gpu_SORPdS_l)
        /*0020*/ 	.word	0x00000800
.L_5:


//--------------------- .nv.compat                --------------------------
	.section	.nv.compat,"",@"SHT_CUDA_COMPAT_INFO"
	.align	4
        /*0000*/ 	.byte	0x02, 0x09, 0x00, 0x00, 0x02, 0x02, 0x01, 0x00, 0x02, 0x05, 0x05, 0x00, 0x03, 0x07, 0x01, 0x01
        /*0010*/ 	.byte	0x02, 0x03, 0x00, 0x00, 0x02, 0x06, 0x01, 0x00, 0x04, 0x0b, 0x08, 0x00, 0x01, 0x00, 0x00, 0x00
        /*0020*/ 	.byte	0x00, 0x00, 0x00, 0x00


//--------------------- .nv.info._Z7gpu_SORPdS_l  --------------------------
	.section	.nv.info._Z7gpu_SORPdS_l,"",@"SHT_CUDA_INFO"
	.sectionflags	@""
	.align	4


	//----- nvinfo : EIATTR_CUDA_API_VERSION
	.align		4
        /*0000*/ 	.byte	0x04, 0x37
        /*0002*/ 	.short	(.L_7 - .L_6)
.L_6:
        /*0004*/ 	.word	0x00000082


	//----- nvinfo : EIATTR_KPARAM_INFO
	.align		4
.L_7:
        /*0008*/ 	.byte	0x04, 0x17
        /*000a*/ 	.short	(.L_9 - .L_8)
.L_8:
        /*000c*/ 	.word	0x00000000
        /*0010*/ 	.short	0x0002
        /*0012*/ 	.short	0x0010
        /*0014*/ 	.byte	0x00, 0xf0, 0x21, 0x00


	//----- nvinfo : EIATTR_KPARAM_INFO
	.align		4
.L_9:
        /*0018*/ 	.byte	0x04, 0x17
        /*001a*/ 	.short	(.L_11 - .L_10)
.L_10:
        /*001c*/ 	.word	0x00000000
        /*0020*/ 	.short	0x0001
        /*0022*/ 	.short	0x0008
        /*0024*/ 	.byte	0x00, 0xf5, 0x21, 0x00


	//----- nvinfo : EIATTR_KPARAM_INFO
	.align		4
.L_11:
        /*0028*/ 	.byte	0x04, 0x17
        /*002a*/ 	.short	(.L_13 - .L_12)
.L_12:
        /*002c*/ 	.word	0x00000000
        /*0030*/ 	.short	0x0000
        /*0032*/ 	.short	0x0000
        /*0034*/ 	.byte	0x00, 0xf5, 0x21, 0x00


	//----- nvinfo : EIATTR_SPARSE_MMA_MASK
	.align		4
.L_13:
        /*0038*/ 	.byte	0x03, 0x50
        /*003a*/ 	.short	0x0000


	//----- nvinfo : EIATTR_MAXREG_COUNT
	.align		4
        /*003c*/ 	.byte	0x03, 0x1b
        /*003e*/ 	.short	0x00ff


	//----- nvinfo : EIATTR_NUM_BARRIERS
	.align		4
        /*0040*/ 	.byte	0x02, 0x4c
        /*0042*/ 	.byte	0x01
	.zero		1


	//----- nvinfo : EIATTR_MERCURY_ISA_VERSION
	.align		4
        /*0044*/ 	.byte	0x03, 0x5f
        /*0046*/ 	.short	0x0101


	//----- nvinfo : EIATTR_VRC_CTA_INIT_COUNT
	.align		4
        /*0048*/ 	.byte	0x02, 0x4a
	.zero		1
	.zero		1


	//----- nvinfo : EIATTR_EXIT_INSTR_OFFSETS
	.align		4
        /*004c*/ 	.byte	0x04, 0x1c
        /*004e*/ 	.short	(.L_15 - .L_14)


	//   ....[0]....
.L_14:
        /*0050*/ 	.word	0x00000110


	//   ....[1]....
        /*0054*/ 	.word	0x00001a40


	//----- nvinfo : EIATTR_CRS_STACK_SIZE
	.align		4
.L_15:
        /*0058*/ 	.byte	0x04, 0x1e
        /*005a*/ 	.short	(.L_17 - .L_16)
.L_16:
        /*005c*/ 	.word	0x00000000


	//----- nvinfo : EIATTR_CBANK_PARAM_SIZE
	.align		4
.L_17:
        /*0060*/ 	.byte	0x03, 0x19
        /*0062*/ 	.short	0x0018


	//----- nvinfo : EIATTR_PARAM_CBANK
	.align		4
        /*0064*/ 	.byte	0x04, 0x0a
        /*0066*/ 	.short	(.L_19 - .L_18)
	.align		4
.L_18:
        /*0068*/ 	.word	index@(.nv.constant0._Z7gpu_SORPdS_l)
        /*006c*/ 	.short	0x0380
        /*006e*/ 	.short	0x0018


	//----- nvinfo : EIATTR_SW_WAR
	.align		4
.L_19:
        /*0070*/ 	.byte	0x04, 0x36
        /*0072*/ 	.short	(.L_21 - .L_20)
.L_20:
        /*0074*/ 	.word	0x00000008
.L_21:


//--------------------- .nv.callgraph             --------------------------
	.section	.nv.callgraph,"",@"SHT_CUDA_CALLGRAPH"
	.align	4
	.sectionentsize	8
	.align		4
        /*0000*/ 	.word	0x00000000
	.align		4
        /*0004*/ 	.word	0xffffffff
	.align		4
        /*0008*/ 	.word	0x00000000
	.align		4
        /*000c*/ 	.word	0xfffffffe
	.align		4
        /*0010*/ 	.word	0x00000000
	.align		4
        /*0014*/ 	.word	0xfffffffd
	.align		4
        /*0018*/ 	.word	0x00000000
	.align		4
        /*001c*/ 	.word	0xfffffffc


//--------------------- .text._Z7gpu_SORPdS_l     --------------------------
	.section	.text._Z7gpu_SORPdS_l,"ax",@progbits
	.align	128
        .global         _Z7gpu_SORPdS_l
        .type           _Z7gpu_SORPdS_l,@function
        .size           _Z7gpu_SORPdS_l,(.L_x_5 - _Z7gpu_SORPdS_l)
        .other          _Z7gpu_SORPdS_l,@"STO_CUDA_ENTRY STV_DEFAULT"
_Z7gpu_SORPdS_l:
.text._Z7gpu_SORPdS_l:
[----:B------:R-:W0:Y:S01]  /*0000*/  LDC R1, c[0x0][0x37c] ;  /* 0x0000df00ff017b82 */ /* 0x000e220000000800 */
[----:B------:R-:W1:Y:S07]  /*0010*/  S2R R0, SR_TID.Y ;  /* 0x0000000000007919 */ /* 0x000e6e0000002200 */
[----:B------:R-:W1:Y:S01]  /*0020*/  LDC R5, c[0x0][0x364] ;  /* 0x0000d900ff057b82 */ /* 0x000e620000000800 */
[----:B------:R-:W2:Y:S01]  /*0030*/  LDCU.64 UR6, c[0x0][0x390] ;  /* 0x00007200ff0677ac */ /* 0x000ea20008000a00 */
[----:B0-----:R-:W-:Y:S01]  /*0040*/  VIADD R1, R1, 0xfffff800 ;  /* 0xfffff80001017836 */ /* 0x001fe20000000000 */
[----:B------:R-:W0:Y:S04]  /*0050*/  S2R R29, SR_TID.X ;  /* 0x00000000001d7919 */ /* 0x000e280000002100 */
[----:B------:R-:W-:Y:S01]  /*0060*/  R2UR UR18, R1 ;  /* 0x00000000011272ca */ /* 0x000fe200000e0000 */
[----:B------:R-:W1:Y:S08]  /*0070*/  S2UR UR4, SR_CTAID.Y ;  /* 0x00000000000479c3 */ /* 0x000e700000002600 */
[----:B------:R-:W0:Y:S08]  /*0080*/  S2UR UR5, SR_CTAID.X ;  /* 0x00000000000579c3 */ /* 0x000e300000002500 */
[----:B------:R-:W0:Y:S01]  /*0090*/  LDC R28, c[0x0][0x360] ;  /* 0x0000d800ff1c7b82 */ /* 0x000e220000000800 */
[----:B-1----:R-:W-:-:S02]  /*00a0*/  IMAD R5, R5, UR4, R0 ;  /* 0x0000000405057c24 */ /* 0x002fc4000f8e0200 */
[----:B0-----:R-:W-:-:S05]  /*00b0*/  IMAD R28, R28, UR5, R29 ;  /* 0x000000051c1c7c24 */ /* 0x001fca000f8e021d */
[----:B------:R-:W-:-:S04]  /*00c0*/  ISETP.GT.U32.AND P0, PT, R5, R28, PT ;  /* 0x0000001c0500720c */ /* 0x000fc80003f04070 */
[----:B------:R-:W-:-:S04]  /*00d0*/  ISETP.GT.AND.EX P0, PT, RZ, RZ, PT, P0 ;  /* 0x000000ffff00720c */ /* 0x000fc80003f04300 */
[----:B------:R-:W-:-:S04]  /*00e0*/  SEL R0, R5, R28, P0 ;  /* 0x0000001c05007207 */ /* 0x000fc80000000000 */
[----:B--2---:R-:W-:-:S04]  /*00f0*/  ISETP.GE.U32.AND P0, PT, R0, UR6, PT ;  /* 0x0000000600007c0c */ /* 0x004fc8000bf06070 */
[----:B------:R-:W-:-:S13]  /*0100*/  ISETP.GE.AND.EX P0, PT, RZ, UR7, PT, P0 ;  /* 0x00000007ff007c0c */ /* 0x000fda000bf06300 */
[----:B------:R-:W-:Y:S05]  /*0110*/  @P0 EXIT ;  /* 0x000000000000094d */ /* 0x000fea0003800000 */
[----:B------:R-:W-:Y:S01]  /*0120*/  IMAD.SHL.U32 R24, R5, 0x10, RZ ;  /* 0x0000001005187824 */ /* 0x000fe200078e00ff */
[----:B------:R-:W-:Y:S01]  /*0130*/  SHF.R.U32.HI R7, RZ, 0x1c, R5 ;  /* 0x0000001cff077819 */ /* 0x000fe20000011605 */
[----:B------:R-:W-:Y:S01]  /*0140*/  IMAD.MOV.U32 R29, RZ, RZ, RZ ;  /* 0x000000ffff1d7224 */ /* 0x000fe200078e00ff */
[----:B------:R-:W-:Y:S01]  /*0150*/  SHF.R.U32.HI R27, RZ, 0x1c, R28 ;  /* 0x0000001cff1b7819 */ /* 0x000fe2000001161c */
[----:B------:R-:W-:Y:S01]  /*0160*/  IMAD.SHL.U32 R26, R28, 0x10, RZ ;  /* 0x000000101c1a7824 */ /* 0x000fe200078e00ff */
[----:B------:R-:W-:Y:S01]  /*0170*/  IADD3 R0, P0, PT, R24, -0x1, RZ ;  /* 0xffffffff18007810 */ /* 0x000fe20007f1e0ff */
[----:B------:R-:W0:Y:S03]  /*0180*/  LDCU.64 UR8, c[0x0][0x358] ;  /* 0x00006b00ff0877ac */ /* 0x000e260008000a00 */
[----:B------:R-:W-:Y:S01]  /*0190*/  IADD3.X R2, PT, PT, R7, -0x1, RZ, P0, !PT ;  /* 0xffffffff07027810 */ /* 0x000fe200007fe4ff */
[----:B------:R-:W-:Y:S01]  /*01a0*/  IMAD.WIDE.U32 R8, R0, UR6, RZ ;  /* 0x0000000600087c25 */ /* 0x000fe2000f8e00ff */
[----:B------:R-:W-:Y:S01]  /*01b0*/  UMOV UR4, URZ ;  /* 0x000000ff00047c82 */ /* 0x000fe20008000000 */
[----:B------:R-:W-:-:S02]  /*01c0*/  UMOV UR5, URZ ;  /* 0x000000ff00057c82 */ /* 0x000fc40008000000 */
[----:B------:R-:W-:Y:S02]  /*01d0*/  IMAD R3, R2, UR6, RZ ;  /* 0x0000000602037c24 */ /* 0x000fe4000f8e02ff */
[----:B------:R-:W-:Y:S02]  /*01e0*/  IMAD.SHL.U32 R11, R8, 0x8, RZ ;  /* 0x00000008080b7824 */ /* 0x000fe400078e00ff */
[----:B------:R-:W-:Y:S02]  /*01f0*/  IMAD R13, R0, UR7, R3 ;  /* 0x00000007000d7c24 */ /* 0x000fe4000f8e0203 */
[----:B------:R-:W-:Y:S01]  /*0200*/  IMAD.WIDE.U32 R2, R5, UR6, R28 ;  /* 0x0000000605027c25 */ /* 0x000fe2000f8e001c */
[----:B------:R-:W-:-:S03]  /*0210*/  LEA R4, P0, R28, R11, 0x7 ;  /* 0x0000000b1c047211 */ /* 0x000fc600078038ff */
[----:B------:R-:W-:Y:S02]  /*0220*/  IMAD.IADD R9, R9, 0x1, R13 ;  /* 0x0000000109097824 */ /* 0x000fe400078e020d */
[----:B------:R-:W-:Y:S02]  /*0230*/  IMAD R5, R5, UR7, R3 ;  /* 0x0000000705057c24 */ /* 0x000fe4000f8e0203 */
[----:B------:R-:W-:Y:S01]  /*0240*/  IMAD.SHL.U32 R3, R2, 0x80, RZ ;  /* 0x0000008002037824 */ /* 0x000fe200078e00ff */
[----:B------:R-:W-:Y:S02]  /*0250*/  SHF.L.U64.HI R9, R8, 0x3, R9 ;  /* 0x0000000308097819 */ /* 0x000fe40000010209 */
[----:B------:R-:W-:Y:S02]  /*0260*/  SHF.L.U64.HI R2, R2, 0x7, R5 ;  /* 0x0000000702027819 */ /* 0x000fe40000010205 */
[----:B0-----:R-:W-:-:S07]  /*0270*/  LEA.HI.X R0, R28, R9, RZ, 0x7, P0 ;  /* 0x000000091c007211 */ /* 0x001fce00000f3cff */
.L_x_3:
[----:B------:R-:W0:Y:S01]  /*0280*/  LDCU.64 UR16, c[0x0][0x390] ;  /* 0x00007200ff1077ac */ /* 0x000e220008000a00 */
[----:B------:R-:W-:Y:S01]  /*0290*/  ISETP.NE.AND P1, PT, R28, RZ, PT ;  /* 0x000000ff1c00720c */ /* 0x000fe20003f25270 */
[----:B------:R-:W-:Y:S01]  /*02a0*/  VIADD R5, R1, 0x40 ;  /* 0x0000004001057836 */ /* 0x000fe20000000000 */
[----:B------:R-:W-:Y:S01]  /*02b0*/  UIADD3 UR4, UP0, UPT, UR4, 0x1, URZ ;  /* 0x0000000104047890 */ /* 0x000fe2000ff1e0ff */
[----:B------:R-:W1:Y:S03]  /*02c0*/  LDCU.64 UR12, c[0x0][0x380] ;  /* 0x00007000ff0c77ac */ /* 0x000e660008000a00 */
[----:B------:R-:W-:Y:S02]  /*02d0*/  UIADD3.X UR5, UPT, UPT, URZ, UR5, URZ, UP0, !UPT ;  /* 0x00000005ff057290 */ /* 0x000fe400087fe4ff */
[----:B------:R-:W-:Y:S01]  /*02e0*/  UISETP.NE.U32.AND UP0, UPT, UR4, 0x7d0, UPT ;  /* 0x000007d00400788c */ /* 0x000fe2000bf05070 */
[----:B------:R-:W-:Y:S01]  /*02f0*/  UMOV UR10, 0xffffffff ;  /* 0xffffffff000a7882 */ /* 0x000fe20000000000 */
[----:B------:R-:W-:-:S02]  /*0300*/  UMOV UR11, 0xffffffff ;  /* 0xffffffff000b7882 */ /* 0x000fc40000000000 */
[----:B------:R-:W-:Y:S02]  /*0310*/  UISETP.NE.AND.EX UP0, UPT, UR5, URZ, UPT, UP0 ;  /* 0x000000ff0500728c */ /* 0x000fe4000bf05300 */
[----:B0-----:R-:W-:Y:S02]  /*0320*/  UIMAD.WIDE.U32 UR14, UR16, 0x8, URZ ;  /* 0x00000008100e78a5 */ /* 0x001fe4000f8e00ff */
[----:B------:R-:W-:Y:S02]  /*0330*/  USHF.L.U32 UR7, UR17, 0x3, URZ ;  /* 0x0000000311077899 */ /* 0x000fe400080006ff */
[----:B------:R-:W-:Y:S02]  /*0340*/  USHF.L.U64.HI UR6, UR16, 0x3, UR17 ;  /* 0x0000000310067899 */ /* 0x000fe40008010211 */
[----:B-1----:R-:W-:-:S12]  /*0350*/  UIADD3 UR7, UPT, UPT, UR15, UR7, URZ ;  /* 0x000000070f077290 */ /* 0x002fd8000fffe0ff */
.L_x_0:
[----:B------:R-:W-:-:S04]  /*0360*/  IADD3 R6, P2, PT, R24, UR10, RZ ;  /* 0x0000000a18067c10 */ /* 0x000fc8000ff5e0ff */
[----:B------:R-:W-:Y:S02]  /*0370*/  ISETP.LT.U32.AND P0, PT, R6, 0xe, PT ;  /* 0x0000000e0600780c */ /* 0x000fe40003f01070 */
[----:B------:R-:W-:Y:S02]  /*0380*/  IADD3.X R6, PT, PT, R7, UR11, RZ, P2, !PT ;  /* 0x0000000b07067c10 */ /* 0x000fe400097fe4ff */
[----:B------:R-:W-:Y:S02]  /*0390*/  IADD3 R8, P2, PT, R3, UR12, RZ ;  /* 0x0000000c03087c10 */ /* 0x000fe4000ff5e0ff */
[----:B------:R-:W-:Y:S02]  /*03a0*/  ISETP.LT.U32.AND.EX P0, PT, R6, RZ, !P1, P0 ;  /* 0x000000ff0600720c */ /* 0x000fe40004f01100 */
[----:B------:R-:W-:-:S05]  /*03b0*/  IADD3.X R9, PT, PT, R2, UR13, RZ, P2, !PT ;  /* 0x0000000d02097c10 */ /* 0x000fca00097fe4ff */
[----:B------:R-:W2:Y:S04]  /*03c0*/  LDG.E.64 R20, desc[UR8][R8.64] ;  /* 0x0000000808147981 */ /* 0x000ea8000c1e1b00 */
[----:B------:R-:W2:Y:S02]  /*03d0*/  LDG.E.64 R30, desc[UR8][R8.64+0x8] ;  /* 0x00000808081e7981 */ /* 0x000ea4000c1e1b00 */
[----:B------:R-:W-:-:S04]  /*03e0*/  @P0 IADD3 R10, P2, PT, R4, UR12, RZ ;  /* 0x0000000c040a0c10 */ /* 0x000fc8000ff5e0ff */
[----:B------:R-:W-:-:S06]  /*03f0*/  @P0 IADD3.X R11, PT, PT, R0, UR13, RZ, P2, !PT ;  /* 0x0000000d000b0c10 */ /* 0x000fcc00097fe4ff */
[----:B------:R-:W3:Y:S01]  /*0400*/  @P0 LDG.E.64 R10, desc[UR8][R10.64+0x8] ;  /* 0x000008080a0a0981 */ /* 0x000ee2000c1e1b00 */
[----:B------:R-:W-:Y:S02]  /*0410*/  IMAD.U32 R22, RZ, RZ, UR12 ;  /* 0x0000000cff167e24 */ /* 0x000fe4000f8e00ff */
[----:B------:R-:W-:-:S03]  /*0420*/  IMAD.U32 R13, RZ, RZ, UR13 ;  /* 0x0000000dff0d7e24 */ /* 0x000fc6000f8e00ff */
[----:B------:R-:W-:-:S04]  /*0430*/  @P0 IADD3 R22, P2, P3, R22, UR14, R3 ;  /* 0x0000000e16160c10 */ /* 0x000fc8000fb5e003 */
[----:B------:R-:W-:Y:S02]  /*0440*/  @P0 IADD3.X R23, PT, PT, R13, UR7, R2, P2, P3 ;  /* 0x000000070d170c10 */ /* 0x000fe400097e6402 */
[----:B------:R-:W4:Y:S04]  /*0450*/  LDG.E.64 R12, desc[UR8][R8.64+0x10] ;  /* 0x00001008080c7981 */ /* 0x000f28000c1e1b00 */
[----:B------:R-:W5:Y:S01]  /*0460*/  @P0 LDG.E.64 R22, desc[UR8][R22.64+0x8] ;  /* 0x0000080816160981 */ /* 0x000f62000c1e1b00 */
[----:B------:R-:W-:-:S04]  /*0470*/  @P0 IADD3 R16, P4, PT, R4, UR12, RZ ;  /* 0x0000000c04100c10 */ /* 0x000fc8000ff9e0ff */
[----:B------:R-:W-:-:S06]  /*0480*/  @P0 IADD3.X R17, PT, PT, R0, UR13, RZ, P4, !PT ;  /* 0x0000000d00110c10 */ /* 0x000fcc000a7fe4ff */
[----:B------:R-:W4:Y:S01]  /*0490*/  @P0 LDG.E.64 R16, desc[UR8][R16.64+0x10] ;  /* 0x0000100810100981 */ /* 0x000f22000c1e1b00 */
[----:B--2---:R-:W-:-:S08]  /*04a0*/  @P0 DADD R14, R20, R30 ;  /* 0x00000000140e0229 */ /* 0x004fd0000000001e */
[----:B---3--:R-:W-:Y:S02]  /*04b0*/  @P0 DADD R10, R14, R10 ;  /* 0x000000000e0a0229 */ /* 0x008fe4000000000a */
[----:B------:R-:W0:Y:S01]  /*04c0*/  @P0 LDC.64 R14, c[0x0][0x390] ;  /* 0x0000e400ff0e0b82 */ /* 0x000e220000000a00 */
[----:B------:R-:W-:Y:S02]  /*04d0*/  @!P0 IMAD.MOV.U32 R32, RZ, RZ, R30 ;  /* 0x000000ffff208224 */ /* 0x000fe400078e001e */
[----:B------:R-:W-:-:S03]  /*04e0*/  @!P0 IMAD.MOV.U32 R33, RZ, RZ, R31 ;  /* 0x000000ffff218224 */ /* 0x000fc600078e001f */
[----:B------:R-:W-:Y:S01]  /*04f0*/  @P0 DADD R10, R30, R10 ;  /* 0x000000001e0a0229 */ /* 0x000fe2000000000a */
[----:B------:R-:W-:Y:S02]  /*0500*/  @P0 IMAD.MOV.U32 R32, RZ, RZ, R30 ;  /* 0x000000ffff200224 */ /* 0x000fe400078e001e */
[----:B------:R-:W-:Y:S01]  /*0510*/  @P0 IMAD.MOV.U32 R33, RZ, RZ, R31 ;  /* 0x000000ffff210224 */ /* 0x000fe200078e001f */
[----:B------:R4:W-:Y:S01]  /*0520*/  STL.64 [R5+-0x40], R20 ;  /* 0xffffc01405007387 */ /* 0x0009e20000100a00 */
[----:B0-----:R-:W-:-:S04]  /*0530*/  @P0 LEA R6, P2, R14, R3, 0x3 ;  /* 0x000000030e060211 */ /* 0x001fc800078418ff */
[----:B------:R-:W-:Y:S02]  /*0540*/  @P0 LEA.HI.X R15, R14, R2, R15, 0x3, P2 ;  /* 0x000000020e0f0211 */ /* 0x000fe400010f1c0f */
[----:B------:R-:W-:Y:S01]  /*0550*/  @P0 IADD3 R14, P2, PT, R6, UR12, RZ ;  /* 0x0000000c060e0c10 */ /* 0x000fe2000ff5e0ff */
[----:B-----5:R-:W-:Y:S02]  /*0560*/  @P0 DADD R22, R10, R22 ;  /* 0x000000000a160229 */ /* 0x020fe40000000016 */
[----:B----4-:R-:W-:Y:S01]  /*0570*/  @P0 DADD R20, R12, R32 ;  /* 0x000000000c140229 */ /* 0x010fe20000000020 */
[----:B------:R-:W-:Y:S01]  /*0580*/  @P0 IADD3.X R15, PT, PT, R15, UR13, RZ, P2, !PT ;  /* 0x0000000d0f0f0c10 */ /* 0x000fe200097fe4ff */
[----:B------:R-:W-:Y:S01]  /*0590*/  @P0 IMAD.MOV.U32 R32, RZ, RZ, -0x66666666 ;  /* 0x9999999aff200424 */ /* 0x000fe200078e00ff */
[----:B------:R-:W2:Y:S01]  /*05a0*/  LDG.E.64 R10, desc[UR8][R8.64+0x18] ;  /* 0x00001808080a7981 */ /* 0x000ea2000c1e1b00 */
[----:B------:R-:W-:-:S03]  /*05b0*/  @P0 IMAD.MOV.U32 R33, RZ, RZ, 0x3fc99999 ;  /* 0x3fc99999ff210424 */ /* 0x000fc600078e00ff */
[----:B------:R-:W3:Y:S03]  /*05c0*/  @P0 LDG.E.64 R14, desc[UR8][R14.64+0x10] ;  /* 0x000010080e0e0981 */ /* 0x000ee6000c1e1b00 */
[----:B------:R-:W-:Y:S01]  /*05d0*/  @P0 DMUL R32, R22, R32 ;  /* 0x0000002016200228 */ /* 0x000fe20000000000 */
[----:B------:R-:W0:Y:S01]  /*05e0*/  @P0 LDC.64 R22, c[0x0][0x390] ;  /* 0x0000e400ff160b82 */ /* 0x000e220000000a00 */
[----:B------:R-:W-:-:S04]  /*05f0*/  @P0 IADD3 R18, P2, PT, R4, UR12, RZ ;  /* 0x0000000c04120c10 */ /* 0x000fc8000ff5e0ff */
[----:B------:R-:W-:-:S06]  /*0600*/  @P0 IADD3.X R19, PT, PT, R0, UR13, RZ, P2, !PT ;  /* 0x0000000d00130c10 */ /* 0x000fcc00097fe4ff */
[----:B------:R-:W4:Y:S01]  /*0610*/  @P0 LDG.E.64 R18, desc[UR8][R18.64+0x18] ;  /* 0x0000180812120981 */ /* 0x000f22000c1e1b00 */
[----:B0-----:R-:W-:-:S04]  /*0620*/  @P0 LEA R6, P2, R22, R3, 0x3 ;  /* 0x0000000316060211 */ /* 0x001fc800078418ff */
[----:B------:R-:W-:Y:S02]  /*0630*/  @P0 LEA.HI.X R23, R22, R2, R23, 0x3, P2 ;  /* 0x0000000216170211 */ /* 0x000fe400010f1c17 */
[----:B------:R-:W-:-:S04]  /*0640*/  @P0 IADD3 R22, P2, PT, R6, UR12, RZ ;  /* 0x0000000c06160c10 */ /* 0x000fc8000ff5e0ff */
[----:B------:R-:W-:-:S06]  /*0650*/  @P0 IADD3.X R23, PT, PT, R23, UR13, RZ, P2, !PT ;  /* 0x0000000d17170c10 */ /* 0x000fcc00097fe4ff */
[----:B------:R-:W5:Y:S01]  /*0660*/  @P0 LDG.E.64 R22, desc[UR8][R22.64+0x18] ;  /* 0x0000180816160981 */ /* 0x000f62000c1e1b00 */
[----:B------:R-:W-:-:S08]  /*0670*/  @P0 DADD R16, R20, R16 ;  /* 0x0000000014100229 */ /* 0x000fd00000000010 */
[----:B------:R-:W-:Y:S01]  /*0680*/  @P0 DADD R16, R12, R16 ;  /* 0x000000000c100229 */ /* 0x000fe20000000010 */
[----:B------:R-:W-:Y:S01]  /*0690*/  @!P0 STL.64 [R5+-0x38], R30 ;  /* 0xffffc81e05008387 */ /* 0x000fe20000100a00 */
[--C-:B------:R-:W-:Y:S02]  /*06a0*/  @!P0 IMAD.MOV.U32 R20, RZ, RZ, R12.reuse ;  /* 0x000000ffff148224 */ /* 0x100fe400078e000c */
[--C-:B------:R-:W-:Y:S01]  /*06b0*/  @!P0 IMAD.MOV.U32 R21, RZ, RZ, R13.reuse ;  /* 0x000000ffff158224 */ /* 0x100fe200078e000d */
[----:B------:R-:W-:Y:S01]  /*06c0*/  @!P0 STL.64 [R5+-0x30], R12 ;  /* 0xffffd00c05008387 */ /* 0x000fe20000100a00 */
[----:B------:R-:W-:Y:S02]  /*06d0*/  @P0 IMAD.MOV.U32 R20, RZ, RZ, R12 ;  /* 0x000000ffff140224 */ /* 0x000fe400078e000c */
[----:B------:R-:W-:Y:S02]  /*06e0*/  @P0 IMAD.MOV.U32 R21, RZ, RZ, R13 ;  /* 0x000000ffff150224 */ /* 0x000fe400078e000d */
[----:B------:R-:W-:-:S02]  /*06f0*/  @P0 IMAD.MOV.U32 R12, RZ, RZ, -0x66666666 ;  /* 0x9999999aff0c0424 */ /* 0x000fc400078e00ff */
[----:B------:R-:W-:Y:S01]  /*0700*/  @P0 IMAD.MOV.U32 R13, RZ, RZ, 0x3fc99999 ;  /* 0x3fc99999ff0d0424 */ /* 0x000fe200078e00ff */
[----:B------:R0:W-:Y:S02]  /*0710*/  @P0 STL.64 [R5+-0x38], R32 ;  /* 0xffffc82005000387 */ /* 0x0001e40000100a00 */
[----:B0-----:R-:W-:Y:S02]  /*0720*/  @P0 IMAD.MOV.U32 R32, RZ, RZ, -0x66666666 ;  /* 0x9999999aff200424 */ /* 0x001fe400078e00ff */
[----:B------:R-:W-:Y:S01]  /*0730*/  @P0 IMAD.MOV.U32 R33, RZ, RZ, 0x3fc99999 ;  /* 0x3fc99999ff210424 */ /* 0x000fe200078e00ff */
[----:B---3--:R-:W-:Y:S02]  /*0740*/  @P0 DADD R30, R16, R14 ;  /* 0x00000000101e0229 */ /* 0x008fe4000000000e */
[----:B--2---:R-:W-:Y:S01]  /*0750*/  @P0 DADD R20, R10, R20 ;  /* 0x000000000a140229 */ /* 0x004fe20000000014 */
[----:B------:R-:W-:Y:S01]  /*0760*/  @P0 IADD3 R16, P2, PT, R4, UR12, RZ ;  /* 0x0000000c04100c10 */ /* 0x000fe2000ff5e0ff */
[----:B------:R-:W2:Y:S04]  /*0770*/  LDG.E.64 R14, desc[UR8][R8.64+0x20] ;  /* 0x00002008080e7981 */ /* 0x000ea8000c1e1b00 */
[----:B------:R-:W-:Y:S01]  /*0780*/  @P0 DMUL R30, R30, R12 ;  /* 0x0000000c1e1e0228 */ /* 0x000fe20000000000 */
[----:B------:R-:W0:Y:S01]  /*0790*/  @P0 LDC.64 R12, c[0x0][0x390] ;  /* 0x0000e400ff0c0b82 */ /* 0x000e220000000a00 */
[----:B------:R-:W-:Y:S01]  /*07a0*/  @P0 IADD3.X R17, PT, PT, R0, UR13, RZ, P2, !PT ;  /* 0x0000000d00110c10 */ /* 0x000fe200097fe4ff */
[----:B----4-:R-:W-:-:S05]  /*07b0*/  @P0 DADD R18, R20, R18 ;  /* 0x0000000014120229 */ /* 0x010fca0000000012 */
[----:B------:R-:W3:Y:S01]  /*07c0*/  @P0 LDG.E.64 R16, desc[UR8][R16.64+0x20] ;  /* 0x0000200810100981 */ /* 0x000ee2000c1e1b00 */
[----:B0-----:R-:W-:-:S04]  /*07d0*/  @P0 LEA R20, P2, R12, R3, 0x3 ;  /* 0x000000030c140211 */ /* 0x001fc800078418ff */
[----:B------:R-:W-:Y:S01]  /*07e0*/  @P0 LEA.HI.X R6, R12, R2, R13, 0x3, P2 ;  /* 0x000000020c060211 */ /* 0x000fe200010f1c0d */
[----:B------:R-:W-:Y:S01]  /*07f0*/  @P0 DADD R12, R10, R18 ;  /* 0x000000000a0c0229 */ /* 0x000fe20000000012 */
[----:B------:R-:W-:-:S07]  /*0800*/  @P0 IADD3 R20, P2, PT, R20, UR12, RZ ;  /* 0x0000000c14140c10 */ /* 0x000fce000ff5e0ff */
[----:B-----5:R-:W-:Y:S01]  /*0810*/  @P0 DADD R12, R12, R22 ;  /* 0x000000000c0c0229 */ /* 0x020fe20000000016 */
[----:B------:R-:W-:Y:S02]  /*0820*/  @P0 IADD3.X R21, PT, PT, R6, UR13, RZ, P2, !PT ;  /* 0x0000000d06150c10 */ /* 0x000fe400097fe4ff */
[----:B------:R-:W-:-:S04]  /*0830*/  @P0 IADD3 R18, P2, PT, R4, UR12, RZ ;  /* 0x0000000c04120c10 */ /* 0x000fc8000ff5e0ff */
[----:B------:R-:W4:Y:S01]  /*0840*/  @P0 LDG.E.64 R20, desc[UR8][R20.64+0x20] ;  /* 0x0000200814140981 */ /* 0x000f22000c1e1b00 */
[----:B------:R-:W-:Y:S01]  /*0850*/  @P0 DMUL R32, R12, R32 ;  /* 0x000000200c200228 */ /* 0x000fe20000000000 */
[----:B------:R-:W-:Y:S02]  /*0860*/  @P0 IADD3.X R19, PT, PT, R0, UR13, RZ, P2, !PT ;  /* 0x0000000d00130c10 */ /* 0x000fe400097fe4ff */
[----:B------:R-:W5:Y:S04]  /*0870*/  LDG.E.64 R12, desc[UR8][R8.64+0x28] ;  /* 0x00002808080c7981 */ /* 0x000f68000c1e1b00 */
[----:B------:R-:W5:Y:S04]  /*0880*/  @P0 LDG.E.64 R18, desc[UR8][R18.64+0x28] ;  /* 0x0000280812120981 */ /* 0x000f68000c1e1b00 */
[----:B------:R0:W-:Y:S02]  /*0890*/  @P0 STL.64 [R5+-0x30], R30 ;  /* 0xffffd01e05000387 */ /* 0x0001e40000100a00 */
[----:B0-----:R-:W0:Y:S01]  /*08a0*/  @P0 LDC.64 R30, c[0x0][0x390] ;  /* 0x0000e400ff1e0b82 */ /* 0x001e220000000a00 */
[--C-:B------:R-:W-:Y:S01]  /*08b0*/  @!P0 IMAD.MOV.U32 R22, RZ, RZ, R10.reuse ;  /* 0x000000ffff168224 */ /* 0x100fe200078e000a */
[----:B------:R-:W-:Y:S01]  /*08c0*/  @!P0 STL.64 [R5+-0x28], R10 ;  /* 0xffffd80a05008387 */ /* 0x000fe20000100a00 */
[----:B------:R-:W-:-:S02]  /*08d0*/  @P0 IMAD.MOV.U32 R22, RZ, RZ, R10 ;  /* 0x000000ffff160224 */ /* 0x000fc400078e000a */
[--C-:B------:R-:W-:Y:S02]  /*08e0*/  @!P0 IMAD.MOV.U32 R23, RZ, RZ, R11.reuse ;  /* 0x000000ffff178224 */ /* 0x100fe400078e000b */
[----:B------:R-:W-:Y:S01]  /*08f0*/  @P0 IMAD.MOV.U32 R23, RZ, RZ, R11 ;  /* 0x000000ffff170224 */ /* 0x000fe200078e000b */
[----:B0-----:R-:W-:-:S04]  /*0900*/  @P0 LEA R10, P2, R30, R3, 0x3 ;  /* 0x000000031e0a0211 */ /* 0x001fc800078418ff */
[----:B------:R-:W-:Y:S02]  /*0910*/  @P0 LEA.HI.X R31, R30, R2, R31, 0x3, P2 ;  /* 0x000000021e1f0211 */ /* 0x000fe400010f1c1f */
[----:B------:R-:W-:-:S04]  /*0920*/  @P0 IADD3 R10, P2, PT, R10, UR12, RZ ;  /* 0x0000000c0a0a0c10 */ /* 0x000fc8000ff5e0ff */
[----:B------:R-:W-:-:S06]  /*0930*/  @P0 IADD3.X R11, PT, PT, R31, UR13, RZ, P2, !PT ;  /* 0x0000000d1f0b0c10 */ /* 0x000fcc00097fe4ff */
[----:B------:R-:W5:Y:S04]  /*0940*/  @P0 LDG.E.64 R10, desc[UR8][R10.64+0x28] ;  /* 0x000028080a0a0981 */ /* 0x000f68000c1e1b00 */
[----:B------:R0:W-:Y:S02]  /*0950*/  @P0 STL.64 [R5+-0x28], R32 ;  /* 0xffffd82005000387 */ /* 0x0001e40000100a00 */
[----:B0-----:R-:W-:-:S04]  /*0960*/  @P0 IADD3 R32, P2, PT, R4, UR12, RZ ;  /* 0x0000000c04200c10 */ /* 0x001fc8000ff5e0ff */
[----:B------:R-:W-:Y:S01]  /*0970*/  @P0 IADD3.X R33, PT, PT, R0, UR13, RZ, P2, !PT ;  /* 0x0000000d00210c10 */ /* 0x000fe200097fe4ff */
[----:B------:R-:W-:Y:S02]  /*0980*/  @P0 IMAD.MOV.U32 R34, RZ, RZ, -0x66666666 ;  /* 0x9999999aff220424 */ /* 0x000fe400078e00ff */
[----:B------:R-:W-:Y:S01]  /*0990*/  @P0 IMAD.MOV.U32 R35, RZ, RZ, 0x3fc99999 ;  /* 0x3fc99999ff230424 */ /* 0x000fe200078e00ff */
[----:B--2---:R-:W-:-:S08]  /*09a0*/  @P0 DADD R22, R14, R22 ;  /* 0x000000000e160229 */ /* 0x004fd00000000016 */
[----:B---3--:R-:W-:-:S08]  /*09b0*/  @P0 DADD R16, R22, R16 ;  /* 0x0000000016100229 */ /* 0x008fd00000000010 */
[----:B------:R-:W-:-:S08]  /*09c0*/  @P0 DADD R16, R14, R16 ;  /* 0x000000000e100229 */ /* 0x000fd00000000010 */
[----:B----4-:R-:W-:Y:S02]  /*09d0*/  @P0 DADD R20, R16, R20 ;  /* 0x0000000010140229 */ /* 0x010fe40000000014 */
[----:B------:R-:W2:Y:S01]  /*09e0*/  LDG.E.64 R16, desc[UR8][R8.64+0x30] ;  /* 0x0000300808107981 */ /* 0x000ea2000c1e1b00 */
[----:B-----5:R-:W-:-:S08]  /*09f0*/  @P0 DADD R30, R12, R14 ;  /* 0x000000000c1e0229 */ /* 0x020fd0000000000e */
[----:B------:R-:W-:Y:S01]  /*0a00*/  @P0 DADD R30, R30, R18 ;  /* 0x000000001e1e0229 */ /* 0x000fe20000000012 */
[----:B------:R0:W3:Y:S01]  /*0a10*/  @P0 LDG.E.64 R18, desc[UR8][R32.64+0x30] ;  /* 0x0000300820120981 */ /* 0x0000e2000c1e1b00 */
[----:B------:R-:W-:Y:S01]  /*0a20*/  @P0 DMUL R34, R20, R34 ;  /* 0x0000002214220228 */ /* 0x000fe20000000000 */
[----:B------:R-:W1:Y:S02]  /*0a30*/  @P0 LDC.64 R20, c[0x0][0x390] ;  /* 0x0000e400ff140b82 */ /* 0x000e640000000a00 */
[----:B------:R-:W-:Y:S03]  /*0a40*/  @!P0 STL.64 [R5+-0x20], R14 ;  /* 0xffffe00e05008387 */ /* 0x000fe60000100a00 */
[----:B------:R-:W-:Y:S01]  /*0a50*/  @P0 DADD R14, R12, R30 ;  /* 0x000000000c0e0229 */ /* 0x000fe2000000001e */
[----:B-1----:R-:W-:-:S04]  /*0a60*/  @P0 LEA R30, P2, R20, R3, 0x3 ;  /* 0x00000003141e0211 */ /* 0x002fc800078418ff */
[----:B------:R-:W-:Y:S02]  /*0a70*/  @P0 LEA.HI.X R21, R20, R2, R21, 0x3, P2 ;  /* 0x0000000214150211 */ /* 0x000fe400010f1c15 */
[----:B------:R-:W-:-:S04]  /*0a80*/  @P0 IADD3 R30, P2, PT, R30, UR12, RZ ;  /* 0x0000000c1e1e0c10 */ /* 0x000fc8000ff5e0ff */
[----:B------:R-:W-:Y:S02]  /*0a90*/  @P0 IADD3.X R31, PT, PT, R21, UR13, RZ, P2, !PT ;  /* 0x0000000d151f0c10 */ /* 0x000fe400097fe4ff */
[----:B------:R-:W4:Y:S04]  /*0aa0*/  LDG.E.64 R20, desc[UR8][R8.64+0x38] ;  /* 0x0000380808147981 */ /* 0x000f28000c1e1b00 */
[----:B------:R-:W5:Y:S01]  /*0ab0*/  @P0 LDG.E.64 R30, desc[UR8][R30.64+0x30] ;  /* 0x000030081e1e0981 */ /* 0x000f62000c1e1b00 */
[----:B------:R-:W-:Y:S01]  /*0ac0*/  @P0 DADD R10, R14, R10 ;  /* 0x000000000e0a0229 */ /* 0x000fe2000000000a */
[----:B------:R-:W-:-:S04]  /*0ad0*/  @P0 IADD3 R14, P2, PT, R4, UR12, RZ ;  /* 0x0000000c040e0c10 */ /* 0x000fc8000ff5e0ff */
[----:B------:R-:W-:-:S06]  /*0ae0*/  @P0 IADD3.X R15, PT, PT, R0, UR13, RZ, P2, !PT ;  /* 0x0000000d000f0c10 */ /* 0x000fcc00097fe4ff */
[----:B------:R-:W5:Y:S01]  /*0af0*/  @P0 LDG.E.64 R14, desc[UR8][R14.64+0x38] ;  /* 0x000038080e0e0981 */ /* 0x000f62000c1e1b00 */
[----:B0-----:R-:W-:Y:S02]  /*0b00*/  @P0 IMAD.MOV.U32 R32, RZ, RZ, -0x66666666 ;  /* 0x9999999aff200424 */ /* 0x001fe400078e00ff */
[----:B------:R-:W-:Y:S02]  /*0b10*/  @P0 IMAD.MOV.U32 R33, RZ, RZ, 0x3fc99999 ;  /* 0x3fc99999ff210424 */ /* 0x000fe400078e00ff */
[--C-:B------:R-:W-:Y:S02]  /*0b20*/  @!P0 IMAD.MOV.U32 R22, RZ, RZ, R12.reuse ;  /* 0x000000ffff168224 */ /* 0x100fe400078e000c */
[--C-:B------:R-:W-:Y:S02]  /*0b30*/  @!P0 IMAD.MOV.U32 R23, RZ, RZ, R13.reuse ;  /* 0x000000ffff178224 */ /* 0x100fe400078e000d */
[----:B------:R-:W-:Y:S01]  /*0b40*/  @P0 DMUL R32, R10, R32 ;  /* 0x000000200a200228 */ /* 0x000fe20000000000 */
[----:B------:R-:W-:Y:S01]  /*0b50*/  @P0 IMAD.MOV.U32 R22, RZ, RZ, R12 ;  /* 0x000000ffff160224 */ /* 0x000fe200078e000c */
[----:B------:R-:W0:Y:S01]  /*0b60*/  @P0 LDC.64 R10, c[0x0][0x390] ;  /* 0x0000e400ff0a0b82 */ /* 0x000e220000000a00 */
[----:B------:R-:W-:Y:S01]  /*0b70*/  @P0 IMAD.MOV.U32 R23, RZ, RZ, R13 ;  /* 0x000000ffff170224 */ /* 0x000fe200078e000d */
[----:B------:R1:W-:Y:S05]  /*0b80*/  @!P0 STL.64 [R5+-0x18], R12 ;  /* 0xffffe80c05008387 */ /* 0x0003ea0000100a00 */
[----:B--2---:R-:W-:-:S08]  /*0b90*/  @P0 DADD R22, R16, R22 ;  /* 0x0000000010160229 */ /* 0x004fd00000000016 */
[----:B---3--:R-:W-:-:S08]  /*0ba0*/  @P0 DADD R18, R22, R18 ;  /* 0x0000000016120229 */ /* 0x008fd00000000012 */
[----:B------:R-:W-:Y:S01]  /*0bb0*/  @P0 DADD R12, R16, R18 ;  /* 0x00000000100c0229 */ /* 0x000fe20000000012 */
[----:B0-----:R-:W-:-:S04]  /*0bc0*/  @P0 LEA R18, P2, R10, R3, 0x3 ;  /* 0x000000030a120211 */ /* 0x001fc800078418ff */
[----:B------:R-:W-:Y:S02]  /*0bd0*/  @P0 LEA.HI.X R11, R10, R2, R11, 0x3, P2 ;  /* 0x000000020a0b0211 */ /* 0x000fe400010f1c0b */
[----:B------:R-:W-:-:S04]  /*0be0*/  @P0 IADD3 R18, P2, PT, R18, UR12, RZ ;  /* 0x0000000c12120c10 */ /* 0x000fc8000ff5e0ff */
[----:B------:R-:W-:-:S06]  /*0bf0*/  @P0 IADD3.X R19, PT, PT, R11, UR13, RZ, P2, !PT ;  /* 0x0000000d0b130c10 */ /* 0x000fcc00097fe4ff */
[----:B------:R-:W2:Y:S01]  /*0c00*/  @P0 LDG.E.64 R18, desc[UR8][R18.64+0x38] ;  /* 0x0000380812120981 */ /* 0x000ea2000c1e1b00 */
[--C-:B------:R-:W-:Y:S02]  /*0c10*/  @!P0 IMAD.MOV.U32 R22, RZ, RZ, R16.reuse ;  /* 0x000000ffff168224 */ /* 0x100fe400078e0010 */
[--C-:B------:R-:W-:Y:S02]  /*0c20*/  @!P0 IMAD.MOV.U32 R23, RZ, RZ, R17.reuse ;  /* 0x000000ffff178224 */ /* 0x100fe400078e0011 */
[----:B------:R-:W-:Y:S02]  /*0c30*/  @P0 IMAD.MOV.U32 R22, RZ, RZ, R16 ;  /* 0x000000ffff160224 */ /* 0x000fe400078e0010 */
[----:B------:R-:W-:-:S06]  /*0c40*/  @P0 IMAD.MOV.U32 R23, RZ, RZ, R17 ;  /* 0x000000ffff170224 */ /* 0x000fcc00078e0011 */
[----:B----4-:R-:W-:Y:S01]  /*0c50*/  @P0 DADD R22, R20, R22 ;  /* 0x0000000014160229 */ /* 0x010fe20000000016 */
[----:B------:R-:W-:Y:S01]  /*0c60*/  @P0 IADD3 R10, P2, PT, R4, UR12, RZ ;  /* 0x0000000c040a0c10 */ /* 0x000fe2000ff5e0ff */
[----:B-----5:R-:W-:Y:S01]  /*0c70*/  @P0 DADD R30, R12, R30 ;  /* 0x000000000c1e0229 */ /* 0x020fe2000000001e */
[----:B-1----:R-:W3:Y:S05]  /*0c80*/  LDG.E.64 R12, desc[UR8][R8.64+0x40] ;  /* 0x00004008080c7981 */ /* 0x002eea000c1e1b00 */
[----:B------:R-:W-:Y:S02]  /*0c90*/  @P0 DADD R14, R22, R14 ;  /* 0x00000000160e0229 */ /* 0x000fe4000000000e */
[----:B------:R-:W0:Y:S01]  /*0ca0*/  @P0 LDC.64 R22, c[0x0][0x390] ;  /* 0x0000e400ff160b82 */ /* 0x000e220000000a00 */
[----:B------:R-:W-:Y:S01]  /*0cb0*/  @P0 IADD3.X R11, PT, PT, R0, UR13, RZ, P2, !PT ;  /* 0x0000000d000b0c10 */ /* 0x000fe200097fe4ff */
[----:B------:R-:W-:Y:S05]  /*0cc0*/  @!P0 STL.64 [R5+-0x10], R16 ;  /* 0xfffff01005008387 */ /* 0x000fea0000100a00 */
[----:B------:R-:W4:Y:S01]  /*0cd0*/  @P0 LDG.E.64 R10, desc[UR8][R10.64+0x40] ;  /* 0x000040080a0a0981 */ /* 0x000f22000c1e1b00 */
[----:B------:R-:W-:Y:S01]  /*0ce0*/  @P0 DADD R16, R20, R14 ;  /* 0x0000000014100229 */ /* 0x000fe2000000000e */
[----:B0-----:R-:W-:-:S04]  /*0cf0*/  @P0 LEA R14, P2, R22, R3, 0x3 ;  /* 0x00000003160e0211 */ /* 0x001fc800078418ff */
[----:B------:R-:W-:Y:S02]  /*0d00*/  @P0 LEA.HI.X R23, R22, R2, R23, 0x3, P2 ;  /* 0x0000000216170211 */ /* 0x000fe400010f1c17 */
[----:B------:R-:W-:-:S04]  /*0d10*/  @P0 IADD3 R14, P2, PT, R14, UR12, RZ ;  /* 0x0000000c0e0e0c10 */ /* 0x000fc8000ff5e0ff */
[----:B------:R-:W-:-:S06]  /*0d20*/  @P0 IADD3.X R15, PT, PT, R23, UR13, RZ, P2, !PT ;  /* 0x0000000d170f0c10 */ /* 0x000fcc00097fe4ff */
[----:B------:R-:W5:Y:S01]  /*0d30*/  @P0 LDG.E.64 R14, desc[UR8][R14.64+0x40] ;  /* 0x000040080e0e0981 */ /* 0x000f62000c1e1b00 */
[----:B------:R-:W-:-:S04]  /*0d40*/  @P0 IADD3 R22, P2, PT, R4, UR12, RZ ;  /* 0x0000000c04160c10 */ /* 0x000fc8000ff5e0ff */
[----:B------:R-:W-:Y:S01]  /*0d50*/  @P0 IADD3.X R23, PT, PT, R0, UR13, RZ, P2, !PT ;  /* 0x0000000d00170c10 */ /* 0x000fe200097fe4ff */
[----:B------:R0:W-:Y:S05]  /*0d60*/  @P0 STL.64 [R5+-0x18], R32 ;  /* 0xffffe82005000387 */ /* 0x0001ea0000100a00 */
[----:B------:R-:W5:Y:S01]  /*0d70*/  @P0 LDG.E.64 R22, desc[UR8][R22.64+0x48] ;  /* 0x0000480816160981 */ /* 0x000f62000c1e1b00 */
[----:B0-----:R-:W-:Y:S02]  /*0d80*/  @P0 IMAD.MOV.U32 R32, RZ, RZ, -0x66666666 ;  /* 0x9999999aff200424 */ /* 0x001fe400078e00ff */
[----:B------:R-:W-:Y:S01]  /*0d90*/  @P0 IMAD.MOV.U32 R33, RZ, RZ, 0x3fc99999 ;  /* 0x3fc99999ff210424 */ /* 0x000fe200078e00ff */
[----:B------:R-:W-:Y:S05]  /*0da0*/  @!P0 STL.64 [R5+-0x8], R20 ;  /* 0xfffff81405008387 */ /* 0x000fea0000100a00 */
[----:B------:R-:W-:Y:S01]  /*0db0*/  @P0 DMUL R32, R30, R32 ;  /* 0x000000201e200228 */ /* 0x000fe20000000000 */
[----:B------:R-:W-:-:S02]  /*0dc0*/  @!P0 IMAD.MOV.U32 R30, RZ, RZ, R20 ;  /* 0x000000ffff1e8224 */ /* 0x000fc400078e0014 */
[--C-:B------:R-:W-:Y:S02]  /*0dd0*/  @!P0 IMAD.MOV.U32 R31, RZ, RZ, R21.reuse ;  /* 0x000000ffff1f8224 */ /* 0x100fe400078e0015 */
[----:B------:R-:W-:Y:S02]  /*0de0*/  @P0 IMAD.MOV.U32 R30, RZ, RZ, R20 ;  /* 0x000000ffff1e0224 */ /* 0x000fe400078e0014 */
[----:B------:R-:W-:Y:S02]  /*0df0*/  @P0 IMAD.MOV.U32 R31, RZ, RZ, R21 ;  /* 0x000000ffff1f0224 */ /* 0x000fe400078e0015 */
[----:B------:R-:W0:Y:S02]  /*0e00*/  @P0 LDC.64 R20, c[0x0][0x390] ;  /* 0x0000e400ff140b82 */ /* 0x000e240000000a00 */
[----:B0-----:R-:W-:-:S04]  /*0e10*/  @P0 LEA R6, P2, R20, R3, 0x3 ;  /* 0x0000000314060211 */ /* 0x001fc800078418ff */
[----:B------:R-:W-:Y:S02]  /*0e20*/  @P0 LEA.HI.X R21, R20, R2, R21, 0x3, P2 ;  /* 0x0000000214150211 */ /* 0x000fe400010f1c15 */
[----:B------:R-:W-:-:S04]  /*0e30*/  @P0 IADD3 R20, P2, PT, R6, UR12, RZ ;  /* 0x0000000c06140c10 */ /* 0x000fc8000ff5e0ff */
[----:B------:R-:W-:-:S06]  /*0e40*/  @P0 IADD3.X R21, PT, PT, R21, UR13, RZ, P2, !PT ;  /* 0x0000000d15150c10 */ /* 0x000fcc00097fe4ff */
[----:B------:R-:W5:Y:S01]  /*0e50*/  @P0 LDG.E.64 R20, desc[UR8][R20.64+0x48] ;  /* 0x0000480814140981 */ /* 0x000f62000c1e1b00 */
[----:B--2---:R-:W-:-:S03]  /*0e60*/  @P0 DADD R18, R16, R18 ;  /* 0x0000000010120229 */ /* 0x004fc60000000012 */
[----:B------:R-:W2:Y:S01]  /*0e70*/  LDG.E.64 R16, desc[UR8][R8.64+0x48] ;  /* 0x0000480808107981 */ /* 0x000ea2000c1e1b00 */
[----:B---3--:R-:W-:-:S03]  /*0e80*/  @P0 DADD R30, R12, R30 ;  /* 0x000000000c1e0229 */ /* 0x008fc6000000001e */
[----:B------:R-:W-:Y:S05]  /*0e90*/  @!P0 STL.64 [R5], R12 ;  /* 0x0000000c05008387 */ /* 0x000fea0000100a00 */
[----:B----4-:R-:W-:Y:S01]  /*0ea0*/  @P0 DADD R10, R30, R10 ;  /* 0x000000001e0a0229 */ /* 0x010fe2000000000a */
[----:B------:R-:W-:Y:S02]  /*0eb0*/  @P0 IMAD.MOV.U32 R30, RZ, RZ, -0x66666666 ;  /* 0x9999999aff1e0424 */ /* 0x000fe400078e00ff */
[----:B------:R-:W-:-:S05]  /*0ec0*/  @P0 IMAD.MOV.U32 R31, RZ, RZ, 0x3fc99999 ;  /* 0x3fc99999ff1f0424 */ /* 0x000fca00078e00ff */
[----:B------:R-:W-:Y:S02]  /*0ed0*/  @P0 DADD R10, R12, R10 ;  /* 0x000000000c0a0229 */ /* 0x000fe4000000000a */
[----:B------:R-:W-:-:S07]  /*0ee0*/  @P0 DMUL R30, R18, R30 ;  /* 0x0000001e121e0228 */ /* 0x000fce0000000000 */
[----:B------:R0:W-:Y:S01]  /*0ef0*/  @P0 STL.64 [R5+-0x8], R30 ;  /* 0xfffff81e05000387 */ /* 0x0001e20000100a00 */
[--C-:B------:R-:W-:Y:S02]  /*0f00*/  @!P0 IMAD.MOV.U32 R18, RZ, RZ, R12.reuse ;  /* 0x000000ffff128224 */ /* 0x100fe400078e000c */
[--C-:B------:R-:W-:Y:S01]  /*0f10*/  @!P0 IMAD.MOV.U32 R19, RZ, RZ, R13.reuse ;  /* 0x000000ffff138224 */ /* 0x100fe200078e000d */
[----:B0-----:R-:W-:Y:S01]  /*0f20*/  @P0 IADD3 R30, P2, PT, R4, UR12, RZ ;  /* 0x0000000c041e0c10 */ /* 0x001fe2000ff5e0ff */
[----:B-----5:R-:W-:Y:S01]  /*0f30*/  @P0 DADD R14, R10, R14 ;  /* 0x000000000a0e0229 */ /* 0x020fe2000000000e */
[----:B------:R-:W3:Y:S02]  /*0f40*/  LDG.E.64 R10, desc[UR8][R8.64+0x50] ;  /* 0x00005008080a7981 */ /* 0x000ee4000c1e1b00 */
[----:B------:R-:W-:Y:S01]  /*0f50*/  @P0 IADD3.X R31, PT, PT, R0, UR13, RZ, P2, !PT ;  /* 0x0000000d001f0c10 */ /* 0x000fe200097fe4ff */
[----:B------:R-:W-:Y:S02]  /*0f60*/  @P0 IMAD.MOV.U32 R18, RZ, RZ, R12 ;  /* 0x000000ffff120224 */ /* 0x000fe400078e000c */
[----:B------:R-:W-:-:S02]  /*0f70*/  @P0 IMAD.MOV.U32 R19, RZ, RZ, R13 ;  /* 0x000000ffff130224 */ /* 0x000fc400078e000d */
[----:B------:R0:W4:Y:S04]  /*0f80*/  @P0 LDG.E.64 R12, desc[UR8][R30.64+0x50] ;  /* 0x000050081e0c0981 */ /* 0x000128000c1e1b00 */
[----:B------:R-:W-:Y:S01]  /*0f90*/  @P0 STL.64 [R5+-0x10], R32 ;  /* 0xfffff02005000387 */ /* 0x000fe20000100a00 */
[----:B0-----:R-:W0:Y:S03]  /*0fa0*/  @P0 LDC.64 R30, c[0x0][0x390] ;  /* 0x0000e400ff1e0b82 */ /* 0x001e260000000a00 */
[----:B------:R1:W-:Y:S02]  /*0fb0*/  @P0 STL.64 [R5+-0x20], R34 ;  /* 0xffffe02205000387 */ /* 0x0003e40000100a00 */
[----:B-1----:R-:W-:-:S02]  /*0fc0*/  @P0 IMAD.MOV.U32 R34, RZ, RZ, -0x66666666 ;  /* 0x9999999aff220424 */ /* 0x002fc400078e00ff */
[----:B------:R-:W-:Y:S01]  /*0fd0*/  @P0 IMAD.MOV.U32 R35, RZ, RZ, 0x3fc99999 ;  /* 0x3fc99999ff230424 */ /* 0x000fe200078e00ff */
[----:B--2---:R-:W-:-:S08]  /*0fe0*/  @P0 DADD R18, R16, R18 ;  /* 0x0000000010120229 */ /* 0x004fd00000000012 */
[----:B------:R-:W-:Y:S01]  /*0ff0*/  @P0 DADD R22, R18, R22 ;  /* 0x0000000012160229 */ /* 0x000fe20000000016 */
[----:B------:R-:W-:Y:S02]  /*1000*/  @P0 IMAD.MOV.U32 R18, RZ, RZ, -0x66666666 ;  /* 0x9999999aff120424 */ /* 0x000fe400078e00ff */
[----:B------:R-:W-:-:S06]  /*1010*/  @P0 IMAD.MOV.U32 R19, RZ, RZ, 0x3fc99999 ;  /* 0x3fc99999ff130424 */ /* 0x000fcc00078e00ff */
[----:B------:R-:W-:Y:S01]  /*1020*/  @P0 DMUL R18, R14, R18 ;  /* 0x000000120e120228 */ /* 0x000fe20000000000 */
[----:B------:R-:W1:Y:S02]  /*1030*/  @P0 LDC.64 R14, c[0x0][0x390] ;  /* 0x0000e400ff0e0b82 */ /* 0x000e640000000a00 */
[----:B-1----:R-:W-:-:S04]  /*1040*/  @P0 LEA R32, P2, R14, R3, 0x3 ;  /* 0x000000030e200211 */ /* 0x002fc800078418ff */
[----:B------:R-:W-:Y:S01]  /*1050*/  @P0 LEA.HI.X R6, R14, R2, R15, 0x3, P2 ;  /* 0x000000020e060211 */ /* 0x000fe200010f1c0f */
[----:B------:R-:W-:Y:S01]  /*1060*/  @P0 DADD R14, R16, R22 ;  /* 0x00000000100e0229 */ /* 0x000fe20000000016 */
[----:B------:R-:W-:-:S04]  /*1070*/  @P0 IADD3 R32, P2, PT, R32, UR12, RZ ;  /* 0x0000000c20200c10 */ /* 0x000fc8000ff5e0ff */
[----:B------:R-:W-:-:S03]  /*1080*/  @P0 IADD3.X R33, PT, PT, R6, UR13, RZ, P2, !PT ;  /* 0x0000000d06210c10 */ /* 0x000fc600097fe4ff */
[----:B------:R-:W-:Y:S02]  /*1090*/  @P0 DADD R14, R14, R20 ;  /* 0x000000000e0e0229 */ /* 0x000fe40000000014 */
[----:B------:R-:W2:Y:S01]  /*10a0*/  @P0 LDG.E.64 R20, desc[UR8][R32.64+0x50] ;  /* 0x0000500820140981 */ /* 0x000ea2000c1e1b00 */
[--C-:B------:R-:W-:Y:S02]  /*10b0*/  @!P0 IMAD.MOV.U32 R22, RZ, RZ, R16.reuse ;  /* 0x000000ffff168224 */ /* 0x100fe400078e0010 */
[--C-:B------:R-:W-:Y:S01]  /*10c0*/  @!P0 IMAD.MOV.U32 R23, RZ, RZ, R17.reuse ;  /* 0x000000ffff178224 */ /* 0x100fe200078e0011 */
[----:B------:R1:W-:Y:S01]  /*10d0*/  @P0 STL.64 [R5], R18 ;  /* 0x0000001205000387 */ /* 0x0003e20000100a00 */
[----:B------:R-:W-:Y:S02]  /*10e0*/  @P0 IMAD.MOV.U32 R22, RZ, RZ, R16 ;  /* 0x000000ffff160224 */ /* 0x000fe400078e0010 */
[----:B------:R-:W-:Y:S01]  /*10f0*/  @P0 IMAD.MOV.U32 R23, RZ, RZ, R17 ;  /* 0x000000ffff170224 */ /* 0x000fe200078e0011 */
[----:B------:R-:W-:Y:S01]  /*1100*/  @P0 DMUL R34, R14, R34 ;  /* 0x000000220e220228 */ /* 0x000fe20000000000 */
[----:B------:R-:W5:Y:S01]  /*1110*/  LDG.E.64 R14, desc[UR8][R8.64+0x58] ;  /* 0x00005808080e7981 */ /* 0x000f62000c1e1b00 */
[----:B-1----:R-:W-:-:S03]  /*1120*/  @P0 IADD3 R18, P2, PT, R4, UR12, RZ ;  /* 0x0000000c04120c10 */ /* 0x002fc6000ff5e0ff */
[----:B---3--:R-:W-:Y:S01]  /*1130*/  @P0 DADD R22, R10, R22 ;  /* 0x000000000a160229 */ /* 0x008fe20000000016 */
[----:B------:R-:W-:Y:S01]  /*1140*/  @P0 IADD3.X R19, PT, PT, R0, UR13, RZ, P2, !PT ;  /* 0x0000000d00130c10 */ /* 0x000fe200097fe4ff */
[----:B------:R1:W-:Y:S05]  /*1150*/  @!P0 STL.64 [R5+0x8], R16 ;  /* 0x0000081005008387 */ /* 0x0003ea0000100a00 */
[----:B------:R-:W3:Y:S01]  /*1160*/  @P0 LDG.E.64 R18, desc[UR8][R18.64+0x58] ;  /* 0x0000580812120981 */ /* 0x000ee2000c1e1b00 */
[----:B----4-:R-:W-:Y:S01]  /*1170*/  @P0 DADD R16, R22, R12 ;  /* 0x0000000016100229 */ /* 0x010fe2000000000c */
[----:B0-----:R-:W-:-:S04]  /*1180*/  @P0 LEA R12, P2, R30, R3, 0x3 ;  /* 0x000000031e0c0211 */ /* 0x001fc800078418ff */
[----:B------:R-:W-:Y:S02]  /*1190*/  @P0 LEA.HI.X R31, R30, R2, R31, 0x3, P2 ;  /* 0x000000021e1f0211 */ /* 0x000fe400010f1c1f */
[----:B------:R-:W-:-:S04]  /*11a0*/  @P0 IADD3 R12, P2, PT, R12, UR12, RZ ;  /* 0x0000000c0c0c0c10 */ /* 0x000fc8000ff5e0ff */
[----:B------:R-:W-:-:S06]  /*11b0*/  @P0 IADD3.X R13, PT, PT, R31, UR13, RZ, P2, !PT ;  /* 0x0000000d1f0d0c10 */ /* 0x000fcc00097fe4ff */
[----:B------:R-:W4:Y:S01]  /*11c0*/  @P0 LDG.E.64 R12, desc[UR8][R12.64+0x58] ;  /* 0x000058080c0c0981 */ /* 0x000f22000c1e1b00 */
[----:B------:R-:W-:Y:S01]  /*11d0*/  @P0 DADD R16, R10, R16 ;  /* 0x000000000a100229 */ /* 0x000fe20000000010 */
[----:B------:R-:W-:Y:S02]  /*11e0*/  @P0 IMAD.MOV.U32 R30, RZ, RZ, -0x66666666 ;  /* 0x9999999aff1e0424 */ /* 0x000fe400078e00ff */
[----:B------:R-:W-:Y:S01]  /*11f0*/  @P0 IMAD.MOV.U32 R31, RZ, RZ, 0x3fc99999 ;  /* 0x3fc99999ff1f0424 */ /* 0x000fe200078e00ff */
[----:B------:R0:W-:Y:S04]  /*1200*/  @!P0 STL.64 [R5+0x10], R10 ;  /* 0x0000100a05008387 */ /* 0x0001e80000100a00 */
[----:B--2---:R-:W-:Y:S02]  /*1210*/  @P0 DADD R20, R16, R20 ;  /* 0x0000000010140229 */ /* 0x004fe40000000014 */
[----:B-1----:R-:W2:Y:S06]  /*1220*/  LDG.E.64 R16, desc[UR8][R8.64+0x60] ;  /* 0x0000600808107981 */ /* 0x002eac000c1e1b00 */
[----:B------:R-:W-:Y:S01]  /*1230*/  @P0 DMUL R32, R20, R30 ;  /* 0x0000001e14200228 */ /* 0x000fe20000000000 */
[----:B------:R-:W1:Y:S01]  /*1240*/  @P0 LDC.64 R30, c[0x0][0x390] ;  /* 0x0000e400ff1e0b82 */ /* 0x000e620000000a00 */
[----:B-----5:R-:W-:-:S08]  /*1250*/  @P0 DADD R22, R14, R10 ;  /* 0x000000000e160229 */ /* 0x020fd0000000000a */
[----:B---3--:R-:W-:Y:S01]  /*1260*/  @P0 DADD R22, R22, R18 ;  /* 0x0000000016160229 */ /* 0x008fe20000000012 */
[----:B------:R-:W-:-:S04]  /*1270*/  @P0 IADD3 R18, P2, PT, R4, UR12, RZ ;  /* 0x0000000c04120c10 */ /* 0x000fc8000ff5e0ff */
[----:B------:R-:W-:-:S03]  /*1280*/  @P0 IADD3.X R19, PT, PT, R0, UR13, RZ, P2, !PT ;  /* 0x0000000d00130c10 */ /* 0x000fc600097fe4ff */
[----:B------:R-:W-:Y:S01]  /*1290*/  @P0 DADD R10, R14, R22 ;  /* 0x000000000e0a0229 */ /* 0x000fe20000000016 */
[C---:B-1----:R-:W-:Y:S01]  /*12a0*/  @P0 LEA R22, P2, R30.reuse, R3, 0x3 ;  /* 0x000000031e160211 */ /* 0x042fe200078418ff */
[--C-:B------:R-:W-:Y:S01]  /*12b0*/  @!P0 IMAD.MOV.U32 R20, RZ, RZ, R14.reuse ;  /* 0x000000ffff148224 */ /* 0x100fe200078e000e */
[----:B------:R-:W-:Y:S02]  /*12c0*/  @!P0 STL.64 [R5+0x18], R14 ;  /* 0x0000180e05008387 */ /* 0x000fe40000100a00 */
[----:B------:R-:W-:Y:S02]  /*12d0*/  @P0 LEA.HI.X R31, R30, R2, R31, 0x3, P2 ;  /* 0x000000021e1f0211 */ /* 0x000fe400010f1c1f */
[----:B------:R-:W-:Y:S01]  /*12e0*/  @P0 IADD3 R22, P2, PT, R22, UR12, RZ ;  /* 0x0000000c16160c10 */ /* 0x000fe2000ff5e0ff */
[----:B------:R-:W-:Y:S01]  /*12f0*/  @!P0 IMAD.MOV.U32 R21, RZ, RZ, R15 ;  /* 0x000000ffff158224 */ /* 0x000fe200078e000f */
[----:B------:R-:W3:Y:S02]  /*1300*/  @P0 LDG.E.64 R18, desc[UR8][R18.64+0x60] ;  /* 0x0000600812120981 */ /* 0x000ee4000c1e1b00 */
[----:B------:R-:W-:Y:S01]  /*1310*/  @P0 IADD3.X R23, PT, PT, R31, UR13, RZ, P2, !PT ;  /* 0x0000000d1f170c10 */ /* 0x000fe200097fe4ff */
[----:B------:R-:W-:-:S02]  /*1320*/  @P0 IMAD.MOV.U32 R20, RZ, RZ, R14 ;  /* 0x000000ffff140224 */ /* 0x000fc400078e000e */
[----:B------:R-:W-:Y:S01]  /*1330*/  @P0 IMAD.MOV.U32 R21, RZ, RZ, R15 ;  /* 0x000000ffff150224 */ /* 0x000fe200078e000f */
[----:B----4-:R-:W-:Y:S01]  /*1340*/  @P0 DADD R30, R10, R12 ;  /* 0x000000000a1e0229 */ /* 0x010fe2000000000c */
[----:B------:R-:W-:Y:S01]  /*1350*/  @P0 IMAD.MOV.U32 R14, RZ, RZ, -0x66666666 ;  /* 0x9999999aff0e0424 */ /* 0x000fe200078e00ff */
[----:B------:R-:W4:Y:S01]  /*1360*/  @P0 LDG.E.64 R22, desc[UR8][R22.64+0x60] ;  /* 0x0000600816160981 */ /* 0x000f22000c1e1b00 */
[----:B------:R-:W-:-:S03]  /*1370*/  @P0 IMAD.MOV.U32 R15, RZ, RZ, 0x3fc99999 ;  /* 0x3fc99999ff0f0424 */ /* 0x000fc600078e00ff */
[----:B0-----:R-:W5:Y:S03]  /*1380*/  LDG.E.64 R10, desc[UR8][R8.64+0x68] ;  /* 0x00006808080a7981 */ /* 0x001f66000c1e1b00 */
[----:B------:R-:W-:Y:S01]  /*1390*/  @P0 DMUL R30, R30, R14 ;  /* 0x0000000e1e1e0228 */ /* 0x000fe20000000000 */
[----:B------:R-:W0:Y:S01]  /*13a0*/  @P0 LDC.64 R14, c[0x0][0x390] ;  /* 0x0000e400ff0e0b82 */ /* 0x000e220000000a00 */
[----:B------:R-:W-:-:S04]  /*13b0*/  @P0 IADD3 R12, P2, PT, R4, UR12, RZ ;  /* 0x0000000c040c0c10 */ /* 0x000fc8000ff5e0ff */
[----:B------:R-:W-:Y:S01]  /*13c0*/  @P0 IADD3.X R13, PT, PT, R0, UR13, RZ, P2, !PT ;  /* 0x0000000d000d0c10 */ /* 0x000fe200097fe4ff */
[----:B------:R0:W-:Y:S05]  /*13d0*/  @P0 STL.64 [R5+0x10], R32 ;  /* 0x0000102005000387 */ /* 0x0001ea0000100a00 */
[----:B------:R-:W5:Y:S01]  /*13e0*/  @P0 LDG.E.64 R12, desc[UR8][R12.64+0x68] ;  /* 0x000068080c0c0981 */ /* 0x000f62000c1e1b00 */
[----:B0-----:R-:W-:-:S04]  /*13f0*/  @P0 LEA R32, P2, R14, R3, 0x3 ;  /* 0x000000030e200211 */ /* 0x001fc800078418ff */
[----:B------:R-:W-:Y:S02]  /*1400*/  @P0 LEA.HI.X R15, R14, R2, R15, 0x3, P2 ;  /* 0x000000020e0f0211 */ /* 0x000fe400010f1c0f */
[----:B------:R-:W-:-:S04]  /*1410*/  @P0 IADD3 R32, P2, PT, R32, UR12, RZ ;  /* 0x0000000c20200c10 */ /* 0x000fc8000ff5e0ff */
[----:B------:R-:W-:-:S05]  /*1420*/  @P0 IADD3.X R33, PT, PT, R15, UR13, RZ, P2, !PT ;  /* 0x0000000d0f210c10 */ /* 0x000fca00097fe4ff */
[----:B------:R-:W5:Y:S04]  /*1430*/  @P0 LDG.E.64 R14, desc[UR8][R32.64+0x68] ;  /* 0x00006808200e0981 */ /* 0x000f68000c1e1b00 */
[----:B------:R0:W-:Y:S02]  /*1440*/  @P0 STL.64 [R5+0x8], R34 ;  /* 0x0000082205000387 */ /* 0x0001e40000100a00 */
[----:B0-----:R-:W-:-:S04]  /*1450*/  @P0 IADD3 R34, P2, PT, R4, UR12, RZ ;  /* 0x0000000c04220c10 */ /* 0x001fc8000ff5e0ff */
[----:B------:R-:W-:Y:S01]  /*1460*/  @P0 IADD3.X R35, PT, PT, R0, UR13, RZ, P2, !PT ;  /* 0x0000000d00230c10 */ /* 0x000fe200097fe4ff */
[----:B--2---:R-:W-:-:S08]  /*1470*/  @P0 DADD R20, R16, R20 ;  /* 0x0000000010140229 */ /* 0x004fd00000000014 */
[----:B---3--:R-:W-:Y:S02]  /*1480*/  @P0 DADD R18, R20, R18 ;  /* 0x0000000014120229 */ /* 0x008fe40000000012 */
[----:B------:R-:W2:Y:S06]  /*1490*/  @P0 LDG.E.64 R20, desc[UR8][R34.64+0x70] ;  /* 0x0000700822140981 */ /* 0x000eac000c1e1b00 */
[----:B------:R-:W-:-:S08]  /*14a0*/  @P0 DADD R18, R16, R18 ;  /* 0x0000000010120229 */ /* 0x000fd00000000012 */
[----:B----4-:R-:W-:Y:S02]  /*14b0*/  @P0 DADD R22, R18, R22 ;  /* 0x0000000012160229 */ /* 0x010fe40000000016 */
[----:B-----5:R-:W-:-:S08]  /*14c0*/  @P0 DADD R18, R10, R16 ;  /* 0x000000000a120229 */ /* 0x020fd00000000010 */
[----:B------:R-:W-:Y:S01]  /*14d0*/  @P0 DADD R18, R18, R12 ;  /* 0x0000000012120229 */ /* 0x000fe2000000000c */
[----:B------:R-:W3:Y:S07]  /*14e0*/  LDG.E.64 R12, desc[UR8][R8.64+0x70] ;  /* 0x00007008080c7981 */ /* 0x000eee000c1e1b00 */
[----:B------:R-:W-:Y:S01]  /*14f0*/  @P0 DADD R18, R10, R18 ;  /* 0x000000000a120229 */ /* 0x000fe20000000012 */
[----:B------:R-:W-:Y:S04]  /*1500*/  @!P0 STL.64 [R5+0x20], R16 ;  /* 0x0000201005008387 */ /* 0x000fe80000100a00 */
[----:B------:R-:W4:Y:S03]  /*1510*/  LDG.E.64 R8, desc[UR8][R8.64+0x78] ;  /* 0x0000780808087981 */ /* 0x000f26000c1e1b00 */
[----:B------:R-:W-:-:S02]  /*1520*/  @P0 DADD R14, R18, R14 ;  /* 0x00000000120e0229 */ /* 0x000fc4000000000e */
[----:B------:R-:W0:Y:S02]  /*1530*/  @P0 LDC.64 R18, c[0x0][0x390] ;  /* 0x0000e400ff120b82 */ /* 0x000e240000000a00 */
[----:B0-----:R-:W-:-:S04]  /*1540*/  @P0 LEA R6, P2, R18, R3, 0x3 ;  /* 0x0000000312060211 */ /* 0x001fc800078418ff */
[----:B------:R-:W-:Y:S02]  /*1550*/  @P0 LEA.HI.X R19, R18, R2, R19, 0x3, P2 ;  /* 0x0000000212130211 */ /* 0x000fe400010f1c13 */
[----:B------:R-:W-:-:S04]  /*1560*/  @P0 IADD3 R18, P2, PT, R6, UR12, RZ ;  /* 0x0000000c06120c10 */ /* 0x000fc8000ff5e0ff */
[----:B------:R-:W-:-:S05]  /*1570*/  @P0 IADD3.X R19, PT, PT, R19, UR13, RZ, P2, !PT ;  /* 0x0000000d13130c10 */ /* 0x000fca00097fe4ff */
[----:B------:R-:W5:Y:S04]  /*1580*/  @P0 LDG.E.64 R16, desc[UR8][R18.64+0x70] ;  /* 0x0000700812100981 */ /* 0x000f68000c1e1b00 */
[----:B------:R3:W-:Y:S01]  /*1590*/  @P0 STL.64 [R5+0x18], R30 ;  /* 0x0000181e05000387 */ /* 0x0007e20000100a00 */
[----:B------:R-:W-:-:S04]  /*15a0*/  UIADD3 UR10, UP1, UPT, UR10, 0x1, URZ ;  /* 0x000000010a0a7890 */ /* 0x000fc8000ff3e0ff */
[----:B------:R-:W-:Y:S02]  /*15b0*/  UIADD3.X UR11, UPT, UPT, URZ, UR11, URZ, UP1, !UPT ;  /* 0x0000000bff0b7290 */ /* 0x000fe40008ffe4ff */
[----:B------:R-:W-:-:S04]  /*15c0*/  UISETP.NE.U32.AND UP1, UPT, UR10, 0xf, UPT ;  /* 0x0000000f0a00788c */ /* 0x000fc8000bf25070 */
[----:B------:R-:W-:Y:S01]  /*15d0*/  UISETP.NE.AND.EX UP1, UPT, UR11, URZ, UPT, UP1 ;  /* 0x000000ff0b00728c */ /* 0x000fe2000bf25310 */
[----:B------:R-:W-:Y:S01]  /*15e0*/  @!P0 STL.64 [R5+0x28], R10 ;  /* 0x0000280a05008387 */ /* 0x000fe20000100a00 */
[----:B------:R-:W-:-:S04]  /*15f0*/  ULEA UR12, UP2, UR16, UR12, 0x3 ;  /* 0x0000000c100c7291 */ /* 0x000fc8000f8418ff */
[----:B------:R-:W-:Y:S01]  /*1600*/  UIADD3.X UR13, UPT, UPT, UR13, UR6, URZ, UP2, !UPT ;  /* 0x000000060d0d7290 */ /* 0x000fe200097fe4ff */
[----:B---3--:R-:W-:-:S08]  /*1610*/  @P0 DADD R30, R12, R10 ;  /* 0x000000000c1e0229 */ /* 0x008fd0000000000a */
[----:B--2---:R-:W-:-:S08]  /*1620*/  @P0 DADD R20, R30, R20 ;  /* 0x000000001e140229 */ /* 0x004fd00000000014 */
[----:B------:R-:W-:Y:S01]  /*1630*/  @P0 DADD R20, R12, R20 ;  /* 0x000000000c140229 */ /* 0x000fe20000000014 */
[----:B------:R-:W-:Y:S02]  /*1640*/  @P0 IMAD.MOV.U32 R30, RZ, RZ, -0x66666666 ;  /* 0x9999999aff1e0424 */ /* 0x000fe400078e00ff */
[----:B------:R-:W-:-:S06]  /*1650*/  @P0 IMAD.MOV.U32 R31, RZ, RZ, 0x3fc99999 ;  /* 0x3fc99999ff1f0424 */ /* 0x000fcc00078e00ff */
[-C--:B------:R-:W-:Y:S02]  /*1660*/  @P0 DMUL R22, R22, R30.reuse ;  /* 0x0000001e16160228 */ /* 0x080fe40000000000 */
[----:B------:R-:W-:Y:S01]  /*1670*/  @P0 DMUL R14, R14, R30 ;  /* 0x0000001e0e0e0228 */ /* 0x000fe20000000000 */
[----:B------:R-:W-:Y:S04]  /*1680*/  @!P0 STL.64 [R5+0x30], R12 ;  /* 0x0000300c05008387 */ /* 0x000fe80000100a00 */
[----:B------:R-:W-:Y:S04]  /*1690*/  @P0 STL.64 [R5+0x20], R22 ;  /* 0x0000201605000387 */ /* 0x000fe80000100a00 */
[----:B------:R-:W-:Y:S04]  /*16a0*/  @P0 STL.64 [R5+0x28], R14 ;  /* 0x0000280e05000387 */ /* 0x000fe80000100a00 */
[----:B----4-:R-:W-:Y:S01]  /*16b0*/  STL.64 [R5+0x38], R8 ;  /* 0x0000380805007387 */ /* 0x010fe20000100a00 */
[----:B-----5:R-:W-:Y:S01]  /*16c0*/  @P0 DADD R16, R20, R16 ;  /* 0x0000000014100229 */ /* 0x020fe20000000010 */
[----:B------:R-:W-:-:S02]  /*16d0*/  @P0 IMAD.MOV.U32 R20, RZ, RZ, -0x66666666 ;  /* 0x9999999aff140424 */ /* 0x000fc400078e00ff */
[----:B------:R-:W-:-:S06]  /*16e0*/  @P0 IMAD.MOV.U32 R21, RZ, RZ, 0x3fc99999 ;  /* 0x3fc99999ff150424 */ /* 0x000fcc00078e00ff */
[----:B------:R-:W-:-:S07]  /*16f0*/  @P0 DMUL R16, R16, R20 ;  /* 0x0000001410100228 */ /* 0x000fce0000000000 */
[----:B------:R0:W-:Y:S02]  /*1700*/  @P0 STL.64 [R5+0x30], R16 ;  /* 0x0000301005000387 */ /* 0x0001e40000100a00 */
[----:B0-----:R-:W-:Y:S01]  /*1710*/  VIADD R5, R5, 0x80 ;  /* 0x0000008005057836 */ /* 0x001fe20000000000 */
[----:B------:R-:W-:Y:S06]  /*1720*/  BRA.U UP1, `(.L_x_0) ;  /* 0xffffffed010c7547 */ /* 0x000fec000b83ffff */
[----:B------:R-:W-:Y:S01]  /*1730*/  BAR.SYNC.DEFER_BLOCKING 0x0 ;  /* 0x0000000000007b1d */ /* 0x000fe20000010000 */
[----:B------:R-:W-:Y:S02]  /*1740*/  IMAD.MOV.U32 R6, RZ, RZ, R24 ;  /* 0x000000ffff067224 */ /* 0x000fe400078e0018 */
[----:B------:R-:W-:-:S03]  /*1750*/  IMAD.MOV.U32 R5, RZ, RZ, R7 ;  /* 0x000000ffff057224 */ /* 0x000fc600078e0007 */
[----:B------:R-:W-:Y:S01]  /*1760*/  BSSY.RECONVERGENT B0, `(.L_x_1) ;  /* 0x000002b000007945 */ /* 0x000fe20003800200 */
[----:B------:R-:W0:Y:S01]  /*1770*/  LDCU.64 UR10, c[0x0][0x390] ;  /* 0x00007200ff0a77ac */ /* 0x000e220008000a00 */
[----:B------:R-:W1:Y:S02]  /*1780*/  LDCU.64 UR6, c[0x0][0x380] ;  /* 0x00007000ff0677ac */ /* 0x000e640008000a00 */
.L_x_2:
[----:B------:R-:W-:Y:S02]  /*1790*/  IMAD.IADD R8, R6, 0x1, -R24 ;  /* 0x0000000106087824 */ /* 0x000fe400078e0a18 */
[----:B0-----:R-:W-:Y:S02]  /*17a0*/  IMAD R11, R5, UR10, RZ ;  /* 0x0000000a050b7c24 */ /* 0x001fe4000f8e02ff */
[----:B------:R-:W-:Y:S02]  /*17b0*/  IMAD.SHL.U32 R8, R8, 0x10, RZ ;  /* 0x0000001008087824 */ /* 0x000fe400078e00ff */
[----:B------:R-:W-:-:S03]  /*17c0*/  IMAD R11, R6, UR11, R11 ;  /* 0x0000000b060b7c24 */ /* 0x000fc6000f8e020b */
[----:B------:R-:W-:Y:S01]  /*17d0*/  LEA R25, R8, UR18, 0x3 ;  /* 0x0000001208197c11 */ /* 0x000fe2000f8e18ff */
[----:B------:R-:W-:-:S04]  /*17e0*/  IMAD.WIDE.U32 R8, R6, UR10, R26 ;  /* 0x0000000a06087c25 */ /* 0x000fc8000f8e001a */
[----:B------:R-:W-:Y:S01]  /*17f0*/  IMAD.IADD R9, R9, 0x1, R11 ;  /* 0x0000000109097824 */ /* 0x000fe200078e020b */
[C---:B-1----:R-:W-:Y:S01]  /*1800*/  LEA R30, P0, R8.reuse, UR6, 0x3 ;  /* 0x00000006081e7c11 */ /* 0x042fe2000f8018ff */
[----:B------:R-:W2:Y:S03]  /*1810*/  LDL.128 R16, [R25+0x10] ;  /* 0x0000100019107983 */ /* 0x000ea60000100c00 */
[----:B------:R-:W-:Y:S01]  /*1820*/  LEA.HI.X R31, R8, UR7, R9, 0x3, P0 ;  /* 0x00000007081f7c11 */ /* 0x000fe200080f1c09 */
[----:B------:R-:W3:Y:S04]  /*1830*/  LDL.128 R12, [R25] ;  /* 0x00000000190c7983 */ /* 0x000ee80000100c00 */
[----:B------:R-:W4:Y:S04]  /*1840*/  LDL.128 R20, [R25+0x20] ;  /* 0x0000200019147983 */ /* 0x000f280000100c00 */
[----:B------:R-:W5:Y:S04]  /*1850*/  LDL.128 R8, [R25+0x30] ;  /* 0x0000300019087983 */ /* 0x000f680000100c00 */
[----:B--2---:R-:W-:Y:S04]  /*1860*/  STG.E.64 desc[UR8][R30.64+0x10], R16 ;  /* 0x000010101e007986 */ /* 0x004fe8000c101b08 */
[----:B------:R0:W-:Y:S04]  /*1870*/  STG.E.64 desc[UR8][R30.64+0x18], R18 ;  /* 0x000018121e007986 */ /* 0x0001e8000c101b08 */
[----:B---3--:R-:W-:Y:S04]  /*1880*/  STG.E.64 desc[UR8][R30.64], R12 ;  /* 0x0000000c1e007986 */ /* 0x008fe8000c101b08 */
[----:B------:R1:W-:Y:S04]  /*1890*/  STG.E.64 desc[UR8][R30.64+0x8], R14 ;  /* 0x0000080e1e007986 */ /* 0x0003e8000c101b08 */
[----:B----4-:R-:W-:Y:S04]  /*18a0*/  STG.E.64 desc[UR8][R30.64+0x20], R20 ;  /* 0x000020141e007986 */ /* 0x010fe8000c101b08 */
[----:B------:R2:W-:Y:S04]  /*18b0*/  STG.E.64 desc[UR8][R30.64+0x28], R22 ;  /* 0x000028161e007986 */ /* 0x0005e8000c101b08 */
[----:B0-----:R-:W3:Y:S04]  /*18c0*/  LDL.128 R16, [R25+0x40] ;  /* 0x0000400019107983 */ /* 0x001ee80000100c00 */
[----:B-----5:R-:W-:Y:S04]  /*18d0*/  STG.E.64 desc[UR8][R30.64+0x30], R8 ;  /* 0x000030081e007986 */ /* 0x020fe8000c101b08 */
[----:B------:R0:W-:Y:S04]  /*18e0*/  STG.E.64 desc[UR8][R30.64+0x38], R10 ;  /* 0x0000380a1e007986 */ /* 0x0001e8000c101b08 */
[----:B-1----:R-:W4:Y:S04]  /*18f0*/  LDL.128 R12, [R25+0x50] ;  /* 0x00005000190c7983 */ /* 0x002f280000100c00 */
[----:B--2---:R-:W2:Y:S04]  /*1900*/  LDL.128 R20, [R25+0x70] ;  /* 0x0000700019147983 */ /* 0x004ea80000100c00 */
[----:B0-----:R-:W5:Y:S01]  /*1910*/  LDL.128 R8, [R25+0x60] ;  /* 0x0000600019087983 */ /* 0x001f620000100c00 */
[----:B------:R-:W-:-:S02]  /*1920*/  IADD3 R33, P2, PT, R24, 0x10, RZ ;  /* 0x0000001018217810 */ /* 0x000fc40007f5e0ff */
[----:B------:R-:W-:-:S04]  /*1930*/  IADD3 R6, P1, PT, R6, 0x1, RZ ;  /* 0x0000000106067810 */ /* 0x000fc80007f3e0ff */
[----:B------:R-:W-:Y:S01]  /*1940*/  ISETP.NE.U32.AND P0, PT, R6, R33, PT ;  /* 0x000000210600720c */ /* 0x000fe20003f05070 */
[----:B------:R-:W-:Y:S01]  /*1950*/  IMAD.X R5, RZ, RZ, R5, P1 ;  /* 0x000000ffff057224 */ /* 0x000fe200008e0605 */
[----:B---3--:R0:W-:Y:S04]  /*1960*/  STG.E.64 desc[UR8][R30.64+0x40], R16 ;  /* 0x000040101e007986 */ /* 0x0081e8000c101b08 */
[----:B------:R3:W-:Y:S04]  /*1970*/  STG.E.64 desc[UR8][R30.64+0x48], R18 ;  /* 0x000048121e007986 */ /* 0x0007e8000c101b08 */
[----:B----4-:R3:W-:Y:S01]  /*1980*/  STG.E.64 desc[UR8][R30.64+0x50], R12 ;  /* 0x0000500c1e007986 */ /* 0x0107e2000c101b08 */
[----:B0-----:R-:W-:-:S03]  /*1990*/  IMAD.X R16, RZ, RZ, R7, P2 ;  /* 0x000000ffff107224 */ /* 0x001fc600010e0607 */
[----:B------:R3:W-:Y:S04]  /*19a0*/  STG.E.64 desc[UR8][R30.64+0x58], R14 ;  /* 0x0000580e1e007986 */ /* 0x0007e8000c101b08 */
[----:B--2---:R3:W-:Y:S04]  /*19b0*/  STG.E.64 desc[UR8][R30.64+0x70], R20 ;  /* 0x000070141e007986 */ /* 0x0047e8000c101b08 */
[----:B-----5:R3:W-:Y:S04]  /*19c0*/  STG.E.64 desc[UR8][R30.64+0x60], R8 ;  /* 0x000060081e007986 */ /* 0x0207e8000c101b08 */
[----:B------:R3:W-:Y:S04]  /*19d0*/  STG.E.64 desc[UR8][R30.64+0x68], R10 ;  /* 0x0000680a1e007986 */ /* 0x0007e8000c101b08 */
[----:B------:R3:W-:Y:S01]  /*19e0*/  STG.E.64 desc[UR8][R30.64+0x78], R22 ;  /* 0x000078161e007986 */ /* 0x0007e2000c101b08 */
[----:B------:R-:W-:-:S13]  /*19f0*/  ISETP.NE.AND.EX P0, PT, R5, R16, PT, P0 ;  /* 0x000000100500720c */ /* 0x000fda0003f05300 */
[----:B---3--:R-:W-:Y:S05]  /*1a00*/  @P0 BRA `(.L_x_2) ;  /* 0xfffffffc00600947 */ /* 0x008fea000383ffff */
[----:B------:R-:W-:Y:S05]  /*1a10*/  BSYNC.RECONVERGENT B0 ;  /* 0x0000000000007941 */ /* 0x000fea0003800200 */
.L_x_1:
[----:B------:R-:W-:Y:S06]  /*1a20*/  BAR.SYNC.DEFER_BLOCKING 0x0 ;  /* 0x0000000000007b1d */ /* 0x000fec0000010000 */
[----:B------:R-:W-:Y:S05]  /*1a30*/  BRA.U UP0, `(.L_x_3) ;  /* 0xffffffe900107547 */ /* 0x000fea000b83ffff */
[----:B------:R-:W-:Y:S05]  /*1a40*/  EXIT ;  /* 0x000000000000794d */ /* 0x000fea0003800000 */
.L_x_4:
[----:B------:R-:W-:-:S00]  /*1a50*/  BRA `(.L_x_4) ;  /* 0xfffffffc00fc7947 */ /* 0x000fc0000383ffff */
[----:B------:R-:W-:-:S00]  /*1a60*/  NOP ;  /* 0x0000000000007918 */ /* 0x000fc00000000000 */
        /* <DEDUP_REMOVED lines=9> */
.L_x_5:


//--------------------- .nv.shared.reserved.0     --------------------------
	.section	.nv.shared.reserved.0,"aw",@nobits
	.weak		__nv_reservedSMEM_offset_0_alias
	.size		__nv_reservedSMEM_offset_0_alias, 0, 64
	.other		__nv_reservedSMEM_offset_0_alias,@"STO_CUDA_RESERVED_SHARED STV_DEFAULT"
__nv_reservedSMEM_offset_0_alias:
	.zero		0
	.zero		64


//--------------------- .nv.constant0._Z7gpu_SORPdS_l --------------------------
	.section	.nv.constant0._Z7gpu_SORPdS_l,"a",@progbits
	.sectionflags	@""
	.align	4
.nv.constant0._Z7gpu_SORPdS_l:
	.zero		920


//--------------------- SYMBOLS --------------------------

	.type		.nv.reservedSmem.offset0,@object
	.size		.nv.reservedSmem.offset0,0x4
